//
// Generated by NVIDIA NVVM Compiler
//
// Compiler Build ID: CL-36424714
// Cuda compilation tools, release 13.0, V13.0.88
// Based on NVVM 20.0.0
//

.version 9.0
.target sm_100
.address_size 64

	// .globl	_Z15merge_tiled_gpuPKiiS0_iPi
// _ZZ15merge_tiled_gpuPKiiS0_iPiE3A_s has been demoted
// _ZZ15merge_tiled_gpuPKiiS0_iPiE3B_s has been demoted

.visible .entry _Z15merge_tiled_gpuPKiiS0_iPi(
	.param .u64 .ptr .align 1 _Z15merge_tiled_gpuPKiiS0_iPi_param_0,
	.param .u32 _Z15merge_tiled_gpuPKiiS0_iPi_param_1,
	.param .u64 .ptr .align 1 _Z15merge_tiled_gpuPKiiS0_iPi_param_2,
	.param .u32 _Z15merge_tiled_gpuPKiiS0_iPi_param_3,
	.param .u64 .ptr .align 1 _Z15merge_tiled_gpuPKiiS0_iPi_param_4
)
{
	.reg .pred 	%p<101>;
	.reg .b16 	%rs<3>;
	.reg .b32 	%r<574>;
	.reg .b64 	%rd<56>;
	.reg .b64 	%fd<8>;
	// demoted variable
	.shared .align 4 .b8 _ZZ15merge_tiled_gpuPKiiS0_iPiE3A_s[4096];
	// demoted variable
	.shared .align 4 .b8 _ZZ15merge_tiled_gpuPKiiS0_iPiE3B_s[4096];
	ld.param.u64 	%rd9, [_Z15merge_tiled_gpuPKiiS0_iPi_param_0];
	ld.param.u32 	%r164, [_Z15merge_tiled_gpuPKiiS0_iPi_param_1];
	ld.param.u64 	%rd10, [_Z15merge_tiled_gpuPKiiS0_iPi_param_2];
	ld.param.u32 	%r165, [_Z15merge_tiled_gpuPKiiS0_iPi_param_3];
	cvta.to.global.u64 	%rd1, %rd10;
	cvta.to.global.u64 	%rd2, %rd9;
	add.s32 	%r166, %r165, %r164;
	mov.u32 	%r167, %ctaid.x;
	mov.u32 	%r168, %nctaid.x;
	cvt.rn.f64.s32 	%fd1, %r166;
	cvt.rn.f64.u32 	%fd2, %r168;
	div.rn.f64 	%fd3, %fd1, %fd2;
	cvt.rpi.f64.f64 	%fd4, %fd3;
	cvt.rzi.s32.f64 	%r169, %fd4;
	mul.lo.s32 	%r1, %r169, %r167;
	add.s32 	%r170, %r1, %r169;
	min.s32 	%r2, %r170, %r166;
	mov.u32 	%r3, %tid.x;
	setp.ne.s32 	%p6, %r3, 0;
	@%p6 bra 	$L__BB0_18;
	min.s32 	%r512, %r1, %r164;
	sub.s32 	%r513, %r1, %r512;
	sub.s32 	%r171, %r1, %r165;
	max.s32 	%r514, %r171, 0;
	sub.s32 	%r172, %r1, %r164;
	max.s32 	%r515, %r172, 0;
$L__BB0_2:
	mov.u32 	%r11, %r512;
	mov.u32 	%r10, %r513;
	setp.lt.s32 	%p7, %r11, 1;
	setp.ge.s32 	%p8, %r10, %r165;
	or.pred  	%p9, %p7, %p8;
	@%p9 bra 	$L__BB0_5;
	add.s32 	%r173, %r11, -1;
	mul.wide.u32 	%rd11, %r173, 4;
	add.s64 	%rd12, %rd2, %rd11;
	ld.global.nc.u32 	%r174, [%rd12];
	mul.wide.s32 	%rd13, %r10, 4;
	add.s64 	%rd14, %rd1, %rd13;
	ld.global.nc.u32 	%r175, [%rd14];
	setp.le.s32 	%p10, %r174, %r175;
	@%p10 bra 	$L__BB0_5;
	sub.s32 	%r184, %r11, %r514;
	add.s32 	%r185, %r184, 1;
	shr.u32 	%r186, %r185, 31;
	add.s32 	%r187, %r185, %r186;
	shr.s32 	%r188, %r187, 1;
	add.s32 	%r513, %r188, %r10;
	sub.s32 	%r512, %r11, %r188;
	mov.pred 	%p96, 0;
	mov.u32 	%r515, %r10;
	bra.uni 	$L__BB0_8;
$L__BB0_5:
	setp.lt.s32 	%p12, %r10, 1;
	setp.ge.s32 	%p13, %r11, %r164;
	mov.pred 	%p96, -1;
	or.pred  	%p14, %p12, %p13;
	mov.u32 	%r512, %r11;
	mov.u32 	%r513, %r10;
	@%p14 bra 	$L__BB0_8;
	add.s32 	%r176, %r10, -1;
	mul.wide.u32 	%rd15, %r176, 4;
	add.s64 	%rd16, %rd1, %rd15;
	ld.global.nc.u32 	%r177, [%rd16];
	mul.wide.s32 	%rd17, %r11, 4;
	add.s64 	%rd18, %rd2, %rd17;
	ld.global.nc.u32 	%r178, [%rd18];
	setp.lt.s32 	%p16, %r177, %r178;
	mov.u32 	%r512, %r11;
	mov.u32 	%r513, %r10;
	@%p16 bra 	$L__BB0_8;
	sub.s32 	%r179, %r10, %r515;
	add.s32 	%r180, %r179, 1;
	shr.u32 	%r181, %r180, 31;
	add.s32 	%r182, %r180, %r181;
	shr.s32 	%r183, %r182, 1;
	add.s32 	%r512, %r183, %r11;
	sub.s32 	%r513, %r10, %r183;
	mov.pred 	%p96, 0;
	mov.u32 	%r514, %r11;
$L__BB0_8:
	not.pred 	%p19, %p96;
	@%p19 bra 	$L__BB0_2;
	st.shared.u32 	[_ZZ15merge_tiled_gpuPKiiS0_iPiE3A_s], %r512;
	min.s32 	%r520, %r2, %r164;
	sub.s32 	%r521, %r2, %r520;
	sub.s32 	%r189, %r2, %r165;
	max.s32 	%r522, %r189, 0;
	sub.s32 	%r190, %r2, %r164;
	max.s32 	%r523, %r190, 0;
$L__BB0_10:
	mov.u32 	%r27, %r520;
	mov.u32 	%r26, %r521;
	setp.lt.s32 	%p20, %r27, 1;
	setp.ge.s32 	%p21, %r26, %r165;
	or.pred  	%p22, %p20, %p21;
	@%p22 bra 	$L__BB0_13;
	add.s32 	%r191, %r27, -1;
	mul.wide.u32 	%rd19, %r191, 4;
	add.s64 	%rd20, %rd2, %rd19;
	ld.global.nc.u32 	%r192, [%rd20];
	mul.wide.s32 	%rd21, %r26, 4;
	add.s64 	%rd22, %rd1, %rd21;
	ld.global.nc.u32 	%r193, [%rd22];
	setp.le.s32 	%p23, %r192, %r193;
	@%p23 bra 	$L__BB0_13;
	sub.s32 	%r202, %r27, %r522;
	add.s32 	%r203, %r202, 1;
	shr.u32 	%r204, %r203, 31;
	add.s32 	%r205, %r203, %r204;
	shr.s32 	%r206, %r205, 1;
	add.s32 	%r521, %r206, %r26;
	sub.s32 	%r520, %r27, %r206;
	mov.pred 	%p97, 0;
	mov.u32 	%r523, %r26;
	bra.uni 	$L__BB0_16;
$L__BB0_13:
	setp.lt.s32 	%p25, %r26, 1;
	setp.ge.s32 	%p26, %r27, %r164;
	mov.pred 	%p97, -1;
	or.pred  	%p27, %p25, %p26;
	mov.u32 	%r520, %r27;
	mov.u32 	%r521, %r26;
	@%p27 bra 	$L__BB0_16;
	add.s32 	%r194, %r26, -1;
	mul.wide.u32 	%rd23, %r194, 4;
	add.s64 	%rd24, %rd1, %rd23;
	ld.global.nc.u32 	%r195, [%rd24];
	mul.wide.s32 	%rd25, %r27, 4;
	add.s64 	%rd26, %rd2, %rd25;
	ld.global.nc.u32 	%r196, [%rd26];
	setp.lt.s32 	%p29, %r195, %r196;
	mov.u32 	%r520, %r27;
	mov.u32 	%r521, %r26;
	@%p29 bra 	$L__BB0_16;
	sub.s32 	%r197, %r26, %r523;
	add.s32 	%r198, %r197, 1;
	shr.u32 	%r199, %r198, 31;
	add.s32 	%r200, %r198, %r199;
	shr.s32 	%r201, %r200, 1;
	add.s32 	%r520, %r201, %r27;
	sub.s32 	%r521, %r26, %r201;
	mov.pred 	%p97, 0;
	mov.u32 	%r522, %r27;
$L__BB0_16:
	not.pred 	%p32, %p97;
	@%p32 bra 	$L__BB0_10;
	st.shared.u32 	[_ZZ15merge_tiled_gpuPKiiS0_iPiE3A_s+4], %r520;
$L__BB0_18:
	bar.sync 	0;
	ld.shared.u32 	%r36, [_ZZ15merge_tiled_gpuPKiiS0_iPiE3A_s];
	ld.shared.u32 	%r37, [_ZZ15merge_tiled_gpuPKiiS0_iPiE3A_s+4];
	bar.sync 	0;
	sub.s32 	%r207, %r2, %r1;
	cvt.rn.f64.s32 	%fd5, %r207;
	mul.f64 	%fd6, %fd5, 0d3F50000000000000;
	cvt.rpi.f64.f64 	%fd7, %fd6;
	cvt.rzi.s32.f64 	%r38, %fd7;
	setp.lt.s32 	%p33, %r38, 1;
	@%p33 bra 	$L__BB0_72;
	mov.b32 	%r526, 0;
	mov.b32 	%r524, 1024;
	mov.u32 	%r39, %ntid.x;
	cvt.u16.u32 	%rs1, %r39;
	div.u16 	%rs2, 1024, %rs1;
	mov.u32 	%r570, %r524;
	mov.u32 	%r527, %r526;
	mov.u32 	%r528, %r526;
	mov.u32 	%r529, %r526;
	mov.u32 	%r530, %r526;
	mov.u32 	%r531, %r526;
	mov.u32 	%r532, %r526;
	mov.u32 	%r533, %r526;
$L__BB0_20:
	sub.s32 	%r210, %r2, %r1;
	sub.s32 	%r50, %r210, %r532;
	min.s32 	%r51, %r50, 1024;
	add.s32 	%r211, %r36, %r531;
	sub.s32 	%r52, %r37, %r211;
	min.s32 	%r53, %r52, 1024;
	sub.s32 	%r54, %r1, %r36;
	add.s32 	%r212, %r54, %r37;
	add.s32 	%r213, %r212, %r530;
	sub.s32 	%r55, %r2, %r213;
	min.s32 	%r56, %r55, 1024;
	setp.ge.s32 	%p34, %r3, %r570;
	@%p34 bra 	$L__BB0_25;
	sub.s32 	%r214, %r527, %r570;
	add.s32 	%r57, %r214, 1024;
	mov.u32 	%r534, %r3;
$L__BB0_22:
	setp.ge.s32 	%p35, %r534, %r52;
	@%p35 bra 	$L__BB0_24;
	add.s32 	%r215, %r529, %r36;
	add.s32 	%r216, %r215, %r534;
	mul.wide.s32 	%rd27, %r216, 4;
	add.s64 	%rd28, %rd2, %rd27;
	ld.global.nc.u32 	%r217, [%rd28];
	add.s32 	%r218, %r57, %r534;
	shr.s32 	%r219, %r218, 31;
	shr.u32 	%r220, %r219, 22;
	add.s32 	%r221, %r218, %r220;
	and.b32  	%r222, %r221, 1073740800;
	sub.s32 	%r223, %r218, %r222;
	shl.b32 	%r224, %r223, 2;
	mov.u32 	%r225, _ZZ15merge_tiled_gpuPKiiS0_iPiE3A_s;
	add.s32 	%r226, %r225, %r224;
	st.shared.u32 	[%r226], %r217;
$L__BB0_24:
	add.s32 	%r534, %r534, %r39;
	setp.lt.s32 	%p36, %r534, %r570;
	@%p36 bra 	$L__BB0_22;
$L__BB0_25:
	min.s32 	%r227, %r52, %r570;
	add.s32 	%r529, %r227, %r529;
	setp.ge.s32 	%p37, %r3, %r524;
	@%p37 bra 	$L__BB0_30;
	add.s32 	%r61, %r528, %r54;
	sub.s32 	%r228, %r526, %r524;
	add.s32 	%r62, %r228, 1024;
	mov.u32 	%r535, %r3;
$L__BB0_27:
	setp.ge.s32 	%p38, %r535, %r55;
	@%p38 bra 	$L__BB0_29;
	add.s32 	%r229, %r61, %r535;
	mul.wide.s32 	%rd29, %r229, 4;
	add.s64 	%rd30, %rd1, %rd29;
	ld.global.nc.u32 	%r230, [%rd30];
	add.s32 	%r231, %r62, %r535;
	shr.s32 	%r232, %r231, 31;
	shr.u32 	%r233, %r232, 22;
	add.s32 	%r234, %r231, %r233;
	and.b32  	%r235, %r234, 1073740800;
	sub.s32 	%r236, %r231, %r235;
	shl.b32 	%r237, %r236, 2;
	mov.u32 	%r238, _ZZ15merge_tiled_gpuPKiiS0_iPiE3B_s;
	add.s32 	%r239, %r238, %r237;
	st.shared.u32 	[%r239], %r230;
$L__BB0_29:
	add.s32 	%r535, %r535, %r39;
	setp.lt.s32 	%p39, %r535, %r524;
	@%p39 bra 	$L__BB0_27;
$L__BB0_30:
	min.s32 	%r240, %r55, %r524;
	add.s32 	%r528, %r240, %r528;
	bar.sync 	0;
	cvt.u32.u16 	%r241, %rs2;
	mul.lo.s32 	%r66, %r3, %r241;
	min.s32 	%r67, %r66, %r50;
	add.s32 	%r242, %r66, %r241;
	min.s32 	%r68, %r242, %r50;
	min.s32 	%r540, %r67, %r53;
	sub.s32 	%r541, %r67, %r540;
	sub.s32 	%r243, %r67, %r56;
	max.s32 	%r542, %r243, 0;
	sub.s32 	%r244, %r67, %r53;
	max.s32 	%r543, %r244, 0;
$L__BB0_31:
	mov.u32 	%r76, %r540;
	mov.u32 	%r75, %r541;
	add.s32 	%r77, %r75, %r526;
	setp.lt.s32 	%p40, %r76, 1;
	setp.ge.s32 	%p41, %r75, %r56;
	or.pred  	%p42, %p40, %p41;
	@%p42 bra 	$L__BB0_34;
	shr.s32 	%r245, %r77, 31;
	shr.u32 	%r246, %r245, 22;
	add.s32 	%r247, %r77, %r246;
	and.b32  	%r248, %r247, 1073740800;
	sub.s32 	%r249, %r77, %r248;
	add.s32 	%r250, %r76, %r527;
	add.s32 	%r251, %r250, -1;
	shr.s32 	%r252, %r251, 31;
	shr.u32 	%r253, %r252, 22;
	add.s32 	%r254, %r251, %r253;
	and.b32  	%r255, %r254, 1073740800;
	sub.s32 	%r256, %r251, %r255;
	shl.b32 	%r257, %r256, 2;
	mov.u32 	%r258, _ZZ15merge_tiled_gpuPKiiS0_iPiE3A_s;
	add.s32 	%r259, %r258, %r257;
	ld.shared.u32 	%r260, [%r259];
	shl.b32 	%r261, %r249, 2;
	mov.u32 	%r262, _ZZ15merge_tiled_gpuPKiiS0_iPiE3B_s;
	add.s32 	%r263, %r262, %r261;
	ld.shared.u32 	%r264, [%r263];
	setp.le.s32 	%p43, %r260, %r264;
	@%p43 bra 	$L__BB0_34;
	sub.s32 	%r290, %r76, %r542;
	add.s32 	%r291, %r290, 1;
	shr.u32 	%r292, %r291, 31;
	add.s32 	%r293, %r291, %r292;
	shr.s32 	%r294, %r293, 1;
	add.s32 	%r541, %r294, %r75;
	sub.s32 	%r540, %r76, %r294;
	mov.pred 	%p98, 0;
	mov.u32 	%r543, %r75;
	bra.uni 	$L__BB0_37;
$L__BB0_34:
	setp.lt.s32 	%p45, %r75, 1;
	setp.ge.s32 	%p46, %r76, %r53;
	mov.pred 	%p98, -1;
	or.pred  	%p47, %p45, %p46;
	mov.u32 	%r540, %r76;
	mov.u32 	%r541, %r75;
	@%p47 bra 	$L__BB0_37;
	add.s32 	%r265, %r77, -1;
	shr.s32 	%r266, %r265, 31;
	shr.u32 	%r267, %r266, 22;
	add.s32 	%r268, %r265, %r267;
	and.b32  	%r269, %r268, 1073740800;
	sub.s32 	%r270, %r265, %r269;
	shl.b32 	%r271, %r270, 2;
	mov.u32 	%r272, _ZZ15merge_tiled_gpuPKiiS0_iPiE3B_s;
	add.s32 	%r273, %r272, %r271;
	ld.shared.u32 	%r274, [%r273];
	add.s32 	%r275, %r76, %r527;
	shr.s32 	%r276, %r275, 31;
	shr.u32 	%r277, %r276, 22;
	add.s32 	%r278, %r275, %r277;
	and.b32  	%r279, %r278, 1073740800;
	sub.s32 	%r280, %r275, %r279;
	shl.b32 	%r281, %r280, 2;
	mov.u32 	%r282, _ZZ15merge_tiled_gpuPKiiS0_iPiE3A_s;
	add.s32 	%r283, %r282, %r281;
	ld.shared.u32 	%r284, [%r283];
	setp.lt.s32 	%p49, %r274, %r284;
	mov.u32 	%r540, %r76;
	mov.u32 	%r541, %r75;
	@%p49 bra 	$L__BB0_37;
	sub.s32 	%r285, %r75, %r543;
	add.s32 	%r286, %r285, 1;
	shr.u32 	%r287, %r286, 31;
	add.s32 	%r288, %r286, %r287;
	shr.s32 	%r289, %r288, 1;
	add.s32 	%r540, %r289, %r76;
	sub.s32 	%r541, %r75, %r289;
	mov.pred 	%p98, 0;
	mov.u32 	%r542, %r76;
$L__BB0_37:
	not.pred 	%p52, %p98;
	@%p52 bra 	$L__BB0_31;
	min.s32 	%r548, %r68, %r53;
	sub.s32 	%r549, %r68, %r548;
	sub.s32 	%r295, %r68, %r56;
	max.s32 	%r550, %r295, 0;
	sub.s32 	%r296, %r68, %r53;
	max.s32 	%r551, %r296, 0;
$L__BB0_39:
	mov.u32 	%r93, %r548;
	mov.u32 	%r92, %r549;
	setp.lt.s32 	%p53, %r93, 1;
	setp.ge.s32 	%p54, %r92, %r56;
	or.pred  	%p55, %p53, %p54;
	@%p55 bra 	$L__BB0_42;
	add.s32 	%r297, %r92, %r526;
	shr.s32 	%r298, %r297, 31;
	shr.u32 	%r299, %r298, 22;
	add.s32 	%r300, %r297, %r299;
	and.b32  	%r301, %r300, 1073740800;
	sub.s32 	%r302, %r297, %r301;
	add.s32 	%r303, %r93, %r527;
	add.s32 	%r304, %r303, -1;
	shr.s32 	%r305, %r304, 31;
	shr.u32 	%r306, %r305, 22;
	add.s32 	%r307, %r304, %r306;
	and.b32  	%r308, %r307, 1073740800;
	sub.s32 	%r309, %r304, %r308;
	shl.b32 	%r310, %r309, 2;
	mov.u32 	%r311, _ZZ15merge_tiled_gpuPKiiS0_iPiE3A_s;
	add.s32 	%r312, %r311, %r310;
	ld.shared.u32 	%r313, [%r312];
	shl.b32 	%r314, %r302, 2;
	mov.u32 	%r315, _ZZ15merge_tiled_gpuPKiiS0_iPiE3B_s;
	add.s32 	%r316, %r315, %r314;
	ld.shared.u32 	%r317, [%r316];
	setp.le.s32 	%p56, %r313, %r317;
	@%p56 bra 	$L__BB0_42;
	sub.s32 	%r344, %r93, %r550;
	add.s32 	%r345, %r344, 1;
	shr.u32 	%r346, %r345, 31;
	add.s32 	%r347, %r345, %r346;
	shr.s32 	%r348, %r347, 1;
	add.s32 	%r549, %r348, %r92;
	sub.s32 	%r548, %r93, %r348;
	mov.pred 	%p99, 0;
	mov.u32 	%r551, %r92;
	bra.uni 	$L__BB0_45;
$L__BB0_42:
	setp.lt.s32 	%p58, %r92, 1;
	setp.ge.s32 	%p59, %r93, %r53;
	mov.pred 	%p99, -1;
	or.pred  	%p60, %p58, %p59;
	mov.u32 	%r548, %r93;
	mov.u32 	%r549, %r92;
	@%p60 bra 	$L__BB0_45;
	add.s32 	%r318, %r92, %r526;
	add.s32 	%r319, %r318, -1;
	shr.s32 	%r320, %r319, 31;
	shr.u32 	%r321, %r320, 22;
	add.s32 	%r322, %r319, %r321;
	and.b32  	%r323, %r322, 1073740800;
	sub.s32 	%r324, %r319, %r323;
	shl.b32 	%r325, %r324, 2;
	mov.u32 	%r326, _ZZ15merge_tiled_gpuPKiiS0_iPiE3B_s;
	add.s32 	%r327, %r326, %r325;
	ld.shared.u32 	%r328, [%r327];
	add.s32 	%r329, %r93, %r527;
	shr.s32 	%r330, %r329, 31;
	shr.u32 	%r331, %r330, 22;
	add.s32 	%r332, %r329, %r331;
	and.b32  	%r333, %r332, 1073740800;
	sub.s32 	%r334, %r329, %r333;
	shl.b32 	%r335, %r334, 2;
	mov.u32 	%r336, _ZZ15merge_tiled_gpuPKiiS0_iPiE3A_s;
	add.s32 	%r337, %r336, %r335;
	ld.shared.u32 	%r338, [%r337];
	setp.lt.s32 	%p62, %r328, %r338;
	mov.u32 	%r548, %r93;
	mov.u32 	%r549, %r92;
	@%p62 bra 	$L__BB0_45;
	sub.s32 	%r339, %r92, %r551;
	add.s32 	%r340, %r339, 1;
	shr.u32 	%r341, %r340, 31;
	add.s32 	%r342, %r340, %r341;
	shr.s32 	%r343, %r342, 1;
	add.s32 	%r548, %r343, %r93;
	sub.s32 	%r549, %r92, %r343;
	mov.pred 	%p99, 0;
	mov.u32 	%r550, %r93;
$L__BB0_45:
	not.pred 	%p65, %p99;
	@%p65 bra 	$L__BB0_39;
	ld.param.u64 	%rd53, [_Z15merge_tiled_gpuPKiiS0_iPi_param_4];
	cvt.s64.s32 	%rd31, %r67;
	sub.s32 	%r350, %r67, %r540;
	sub.s32 	%r102, %r548, %r540;
	add.s32 	%r351, %r350, %r548;
	sub.s32 	%r103, %r68, %r351;
	add.s32 	%r352, %r532, %r1;
	cvt.s64.s32 	%rd32, %r352;
	add.s64 	%rd33, %rd31, %rd32;
	cvta.to.global.u64 	%rd34, %rd53;
	shl.b64 	%rd35, %rd33, 2;
	add.s64 	%rd3, %rd34, %rd35;
	add.s32 	%r104, %r350, %r526;
	min.s32 	%r353, %r102, %r103;
	setp.lt.s32 	%p66, %r353, 1;
	mov.b32 	%r554, 0;
	mov.u32 	%r553, %r554;
	mov.u32 	%r559, %r554;
	@%p66 bra 	$L__BB0_52;
	mov.b32 	%r559, 0;
	mov.u32 	%r553, %r559;
	mov.u32 	%r554, %r559;
$L__BB0_48:
	add.s32 	%r355, %r540, %r527;
	add.s32 	%r356, %r554, %r355;
	shr.s32 	%r357, %r356, 31;
	shr.u32 	%r358, %r357, 22;
	add.s32 	%r359, %r356, %r358;
	and.b32  	%r360, %r359, 1073740800;
	sub.s32 	%r361, %r356, %r360;
	add.s32 	%r362, %r553, %r104;
	shr.s32 	%r363, %r362, 31;
	shr.u32 	%r364, %r363, 22;
	add.s32 	%r365, %r362, %r364;
	and.b32  	%r366, %r365, 1073740800;
	sub.s32 	%r367, %r362, %r366;
	shl.b32 	%r368, %r361, 2;
	mov.u32 	%r369, _ZZ15merge_tiled_gpuPKiiS0_iPiE3A_s;
	add.s32 	%r370, %r369, %r368;
	ld.shared.u32 	%r108, [%r370];
	shl.b32 	%r371, %r367, 2;
	mov.u32 	%r372, _ZZ15merge_tiled_gpuPKiiS0_iPiE3B_s;
	add.s32 	%r373, %r372, %r371;
	ld.shared.u32 	%r109, [%r373];
	setp.gt.s32 	%p67, %r108, %r109;
	@%p67 bra 	$L__BB0_50;
	mul.wide.u32 	%rd36, %r559, 4;
	add.s64 	%rd37, %rd3, %rd36;
	st.global.u32 	[%rd37], %r108;
	add.s32 	%r554, %r554, 1;
	bra.uni 	$L__BB0_51;
$L__BB0_50:
	mul.wide.u32 	%rd38, %r559, 4;
	add.s64 	%rd39, %rd3, %rd38;
	st.global.u32 	[%rd39], %r109;
	add.s32 	%r553, %r553, 1;
$L__BB0_51:
	add.s32 	%r559, %r559, 1;
	setp.lt.s32 	%p68, %r554, %r102;
	setp.lt.s32 	%p69, %r553, %r103;
	and.pred  	%p70, %p68, %p69;
	@%p70 bra 	$L__BB0_48;
$L__BB0_52:
	setp.eq.s32 	%p71, %r554, %r102;
	@%p71 bra 	$L__BB0_61;
	setp.ge.s32 	%p72, %r554, %r102;
	@%p72 bra 	$L__BB0_63;
	add.s32 	%r118, %r554, %r540;
	sub.s32 	%r374, %r548, %r118;
	and.b32  	%r119, %r374, 3;
	setp.eq.s32 	%p73, %r119, 0;
	mov.u32 	%r560, %r559;
	mov.u32 	%r561, %r554;
	@%p73 bra 	$L__BB0_58;
	add.s32 	%r120, %r118, %r527;
	shr.s32 	%r375, %r120, 31;
	shr.u32 	%r376, %r375, 22;
	add.s32 	%r377, %r120, %r376;
	and.b32  	%r378, %r377, 1073740800;
	sub.s32 	%r379, %r120, %r378;
	shl.b32 	%r380, %r379, 2;
	mov.u32 	%r381, _ZZ15merge_tiled_gpuPKiiS0_iPiE3A_s;
	add.s32 	%r382, %r381, %r380;
	ld.shared.u32 	%r383, [%r382];
	add.s32 	%r560, %r559, 1;
	mul.wide.u32 	%rd40, %r559, 4;
	add.s64 	%rd4, %rd3, %rd40;
	st.global.u32 	[%rd4], %r383;
	add.s32 	%r561, %r554, 1;
	setp.eq.s32 	%p74, %r119, 1;
	@%p74 bra 	$L__BB0_58;
	add.s32 	%r384, %r120, 1;
	shr.s32 	%r385, %r384, 31;
	shr.u32 	%r386, %r385, 22;
	add.s32 	%r387, %r384, %r386;
	and.b32  	%r388, %r387, 1073740800;
	sub.s32 	%r389, %r384, %r388;
	shl.b32 	%r390, %r389, 2;
	mov.u32 	%r391, _ZZ15merge_tiled_gpuPKiiS0_iPiE3A_s;
	add.s32 	%r392, %r391, %r390;
	ld.shared.u32 	%r393, [%r392];
	add.s32 	%r560, %r559, 2;
	st.global.u32 	[%rd4+4], %r393;
	add.s32 	%r561, %r554, 2;
	setp.eq.s32 	%p75, %r119, 2;
	@%p75 bra 	$L__BB0_58;
	add.s32 	%r394, %r120, 2;
	shr.s32 	%r395, %r394, 31;
	shr.u32 	%r396, %r395, 22;
	add.s32 	%r397, %r394, %r396;
	and.b32  	%r398, %r397, 1073740800;
	sub.s32 	%r399, %r394, %r398;
	shl.b32 	%r400, %r399, 2;
	mov.u32 	%r401, _ZZ15merge_tiled_gpuPKiiS0_iPiE3A_s;
	add.s32 	%r402, %r401, %r400;
	ld.shared.u32 	%r403, [%r402];
	add.s32 	%r560, %r559, 3;
	st.global.u32 	[%rd4+8], %r403;
	add.s32 	%r561, %r554, 3;
$L__BB0_58:
	sub.s32 	%r404, %r118, %r548;
	setp.gt.u32 	%p76, %r404, -4;
	@%p76 bra 	$L__BB0_63;
	ld.param.u64 	%rd54, [_Z15merge_tiled_gpuPKiiS0_iPi_param_4];
	add.s32 	%r405, %r561, %r527;
	add.s32 	%r565, %r405, %r540;
	cvt.s64.s32 	%rd41, %r50;
	cvt.u64.u32 	%rd42, %r66;
	min.s64 	%rd43, %rd41, %rd42;
	add.s32 	%r406, %r532, %r1;
	cvt.s64.s32 	%rd44, %r406;
	add.s64 	%rd45, %rd43, %rd44;
	shl.b64 	%rd46, %rd45, 2;
	mul.wide.u32 	%rd47, %r560, 4;
	add.s64 	%rd48, %rd46, %rd47;
	cvta.to.global.u64 	%rd49, %rd54;
	add.s64 	%rd50, %rd49, %rd48;
	add.s64 	%rd55, %rd50, 8;
	add.s32 	%r564, %r561, 1;
$L__BB0_60:
	shr.s32 	%r407, %r565, 31;
	shr.u32 	%r408, %r407, 22;
	add.s32 	%r409, %r565, %r408;
	and.b32  	%r410, %r409, 1073740800;
	sub.s32 	%r411, %r565, %r410;
	shl.b32 	%r412, %r411, 2;
	mov.u32 	%r413, _ZZ15merge_tiled_gpuPKiiS0_iPiE3A_s;
	add.s32 	%r414, %r413, %r412;
	ld.shared.u32 	%r415, [%r414];
	st.global.u32 	[%rd55+-8], %r415;
	add.s32 	%r416, %r565, 1;
	shr.s32 	%r417, %r416, 31;
	shr.u32 	%r418, %r417, 22;
	add.s32 	%r419, %r416, %r418;
	and.b32  	%r420, %r419, 1073740800;
	sub.s32 	%r421, %r416, %r420;
	shl.b32 	%r422, %r421, 2;
	add.s32 	%r423, %r413, %r422;
	ld.shared.u32 	%r424, [%r423];
	st.global.u32 	[%rd55+-4], %r424;
	add.s32 	%r425, %r565, 2;
	shr.s32 	%r426, %r425, 31;
	shr.u32 	%r427, %r426, 22;
	add.s32 	%r428, %r425, %r427;
	and.b32  	%r429, %r428, 1073740800;
	sub.s32 	%r430, %r425, %r429;
	shl.b32 	%r431, %r430, 2;
	add.s32 	%r432, %r413, %r431;
	ld.shared.u32 	%r433, [%r432];
	st.global.u32 	[%rd55], %r433;
	add.s32 	%r434, %r565, 3;
	shr.s32 	%r435, %r434, 31;
	shr.u32 	%r436, %r435, 22;
	add.s32 	%r437, %r434, %r436;
	and.b32  	%r438, %r437, 1073740800;
	sub.s32 	%r439, %r434, %r438;
	shl.b32 	%r440, %r439, 2;
	add.s32 	%r441, %r413, %r440;
	ld.shared.u32 	%r442, [%r441];
	st.global.u32 	[%rd55+4], %r442;
	add.s32 	%r565, %r565, 4;
	add.s64 	%rd55, %rd55, 16;
	add.s32 	%r138, %r564, 4;
	add.s32 	%r443, %r564, 3;
	setp.lt.s32 	%p77, %r443, %r102;
	mov.u32 	%r564, %r138;
	@%p77 bra 	$L__BB0_60;
	bra.uni 	$L__BB0_63;
$L__BB0_61:
	setp.ge.s32 	%p78, %r553, %r103;
	@%p78 bra 	$L__BB0_63;
$L__BB0_62:
	add.s32 	%r444, %r553, %r104;
	shr.s32 	%r445, %r444, 31;
	shr.u32 	%r446, %r445, 22;
	add.s32 	%r447, %r444, %r446;
	and.b32  	%r448, %r447, 1073740800;
	sub.s32 	%r449, %r444, %r448;
	shl.b32 	%r450, %r449, 2;
	mov.u32 	%r451, _ZZ15merge_tiled_gpuPKiiS0_iPiE3B_s;
	add.s32 	%r452, %r451, %r450;
	ld.shared.u32 	%r453, [%r452];
	add.s32 	%r133, %r559, 1;
	mul.wide.u32 	%rd51, %r559, 4;
	add.s64 	%rd52, %rd3, %rd51;
	st.global.u32 	[%rd52], %r453;
	add.s32 	%r553, %r553, 1;
	setp.lt.s32 	%p79, %r553, %r103;
	mov.u32 	%r559, %r133;
	@%p79 bra 	$L__BB0_62;
$L__BB0_63:
	add.s32 	%r533, %r533, 1;
	min.s32 	%r570, %r51, %r53;
	sub.s32 	%r571, %r51, %r570;
	sub.s32 	%r454, %r51, %r56;
	max.s32 	%r572, %r454, 0;
	sub.s32 	%r455, %r51, %r53;
	max.s32 	%r573, %r455, 0;
$L__BB0_64:
	mov.u32 	%r147, %r570;
	mov.u32 	%r146, %r571;
	add.s32 	%r148, %r147, %r527;
	add.s32 	%r149, %r146, %r526;
	setp.lt.s32 	%p80, %r147, 1;
	setp.ge.s32 	%p81, %r146, %r56;
	or.pred  	%p82, %p80, %p81;
	@%p82 bra 	$L__BB0_67;
	shr.s32 	%r456, %r149, 31;
	shr.u32 	%r457, %r456, 22;
	add.s32 	%r458, %r149, %r457;
	and.b32  	%r459, %r458, 1073740800;
	sub.s32 	%r460, %r149, %r459;
	add.s32 	%r461, %r148, -1;
	shr.s32 	%r462, %r461, 31;
	shr.u32 	%r463, %r462, 22;
	add.s32 	%r464, %r461, %r463;
	and.b32  	%r465, %r464, 1073740800;
	sub.s32 	%r466, %r461, %r465;
	shl.b32 	%r467, %r466, 2;
	mov.u32 	%r468, _ZZ15merge_tiled_gpuPKiiS0_iPiE3A_s;
	add.s32 	%r469, %r468, %r467;
	ld.shared.u32 	%r470, [%r469];
	shl.b32 	%r471, %r460, 2;
	mov.u32 	%r472, _ZZ15merge_tiled_gpuPKiiS0_iPiE3B_s;
	add.s32 	%r473, %r472, %r471;
	ld.shared.u32 	%r474, [%r473];
	setp.le.s32 	%p83, %r470, %r474;
	@%p83 bra 	$L__BB0_67;
	sub.s32 	%r499, %r147, %r572;
	add.s32 	%r500, %r499, 1;
	shr.u32 	%r501, %r500, 31;
	add.s32 	%r502, %r500, %r501;
	shr.s32 	%r503, %r502, 1;
	add.s32 	%r571, %r503, %r146;
	sub.s32 	%r570, %r147, %r503;
	mov.pred 	%p100, 0;
	mov.u32 	%r573, %r146;
	bra.uni 	$L__BB0_70;
$L__BB0_67:
	setp.lt.s32 	%p85, %r146, 1;
	setp.ge.s32 	%p86, %r147, %r53;
	mov.pred 	%p100, -1;
	or.pred  	%p87, %p85, %p86;
	mov.u32 	%r570, %r147;
	mov.u32 	%r571, %r146;
	@%p87 bra 	$L__BB0_70;
	add.s32 	%r475, %r149, -1;
	shr.s32 	%r476, %r475, 31;
	shr.u32 	%r477, %r476, 22;
	add.s32 	%r478, %r475, %r477;
	and.b32  	%r479, %r478, 1073740800;
	sub.s32 	%r480, %r475, %r479;
	shl.b32 	%r481, %r480, 2;
	mov.u32 	%r482, _ZZ15merge_tiled_gpuPKiiS0_iPiE3B_s;
	add.s32 	%r483, %r482, %r481;
	ld.shared.u32 	%r484, [%r483];
	shr.s32 	%r485, %r148, 31;
	shr.u32 	%r486, %r485, 22;
	add.s32 	%r487, %r148, %r486;
	and.b32  	%r488, %r487, 1073740800;
	sub.s32 	%r489, %r148, %r488;
	shl.b32 	%r490, %r489, 2;
	mov.u32 	%r491, _ZZ15merge_tiled_gpuPKiiS0_iPiE3A_s;
	add.s32 	%r492, %r491, %r490;
	ld.shared.u32 	%r493, [%r492];
	setp.lt.s32 	%p89, %r484, %r493;
	mov.u32 	%r570, %r147;
	mov.u32 	%r571, %r146;
	@%p89 bra 	$L__BB0_70;
	sub.s32 	%r494, %r146, %r573;
	add.s32 	%r495, %r494, 1;
	shr.u32 	%r496, %r495, 31;
	add.s32 	%r497, %r495, %r496;
	shr.s32 	%r498, %r497, 1;
	add.s32 	%r570, %r498, %r147;
	sub.s32 	%r571, %r146, %r498;
	mov.pred 	%p100, 0;
	mov.u32 	%r572, %r147;
$L__BB0_70:
	not.pred 	%p92, %p100;
	@%p92 bra 	$L__BB0_64;
	sub.s32 	%r524, %r51, %r570;
	add.s32 	%r531, %r570, %r531;
	add.s32 	%r532, %r51, %r532;
	sub.s32 	%r530, %r532, %r531;
	add.s32 	%r504, %r570, %r527;
	setp.gt.s32 	%p93, %r504, 1023;
	add.s32 	%r505, %r504, -1024;
	selp.b32 	%r527, %r505, %r504, %p93;
	add.s32 	%r506, %r524, %r526;
	setp.gt.s32 	%p94, %r506, 1023;
	add.s32 	%r507, %r506, -1024;
	selp.b32 	%r526, %r507, %r506, %p94;
	bar.sync 	0;
	setp.ne.s32 	%p95, %r533, %r38;
	@%p95 bra 	$L__BB0_20;
$L__BB0_72:
	ret;

}


// ===== COMPILED SASS (sm_100) =====

	.target	sm_100

	.elftype	@"ET_EXEC"


//--------------------- .note.nv.tkinfo           --------------------------
	.section	.note.nv.tkinfo,"",@"SHT_NOTE"
	.sectionflags	@"SHF_NOTE_NV_TKINFO"
	.tkinfo
        /*0018*/ 	.word	0x00000002
        /*0030*/ 	.string	""
        /*0030*/ 	.string	"ptxas"
        /*0030*/ 	.string	"Cuda compilation tools, release 13.0, V13.0.88"
        /*0030*/ 	.string	"Build cuda_13.0.r13.0/compiler.36424714_0"
        /*0030*/ 	.string	"-arch sm_100 -m 64 "



//--------------------- .note.nv.cuinfo           --------------------------
	.section	.note.nv.cuinfo,"",@"SHT_NOTE"
	.sectionflags	@"SHF_NOTE_NV_CUINFO"
        /*0018*/ 	.short	0x0002
        /*001a*/ 	.short	0x0064
        /*001c*/ 	.short	0x0082
	.zero		2


//--------------------- .nv.info                  --------------------------
	.section	.nv.info,"",@"SHT_CUDA_INFO"
	.align	4


	//----- nvinfo : EIATTR_REGCOUNT
	.align		4
        /*0000*/ 	.byte	0x04, 0x2f
        /*0002*/ 	.short	(.L_1 - .L_0)
	.align		4
.L_0:
        /*0004*/ 	.word	index@(_Z15merge_tiled_gpuPKiiS0_iPi)
        /*0008*/ 	.word	0x00000020


	//----- nvinfo : EIATTR_FRAME_SIZE
	.align		4
.L_1:
        /*000c*/ 	.byte	0x04, 0x11
        /*000e*/ 	.short	(.L_3 - .L_2)
	.align		4
.L_2:
        /*0010*/ 	.word	index@($__internal_1_$__cuda_sm20_div_u16)
        /*0014*/ 	.word	0x00000000


	//----- nvinfo : EIATTR_FRAME_SIZE
	.align		4
.L_3:
        /*0018*/ 	.byte	0x04, 0x11
        /*001a*/ 	.short	(.L_5 - .L_4)
	.align		4
.L_4:
        /*001c*/ 	.word	index@($__internal_0_$__cuda_sm20_div_rn_f64_full)
        /*0020*/ 	.word	0x00000000


	//----- nvinfo : EIATTR_FRAME_SIZE
	.align		4
.L_5:
        /*0024*/ 	.byte	0x04, 0x11
        /*0026*/ 	.short	(.L_7 - .L_6)
	.align		4
.L_6:
        /*0028*/ 	.word	index@(_Z15merge_tiled_gpuPKiiS0_iPi)
        /*002c*/ 	.word	0x00000000


	//----- nvinfo : EIATTR_MIN_STACK_SIZE
	.align		4
.L_7:
        /*0030*/ 	.byte	0x04, 0x12
        /*0032*/ 	.short	(.L_9 - .L_8)
	.align		4
.L_8:
        /*0034*/ 	.word	index@(_Z15merge_tiled_gpuPKiiS0_iPi)
        /*0038*/ 	.word	0x00000000
.L_9:


//--------------------- .nv.compat                --------------------------
	.section	.nv.compat,"",@"SHT_CUDA_COMPAT_INFO"
	.align	4
        /*0000*/ 	.byte	0x02, 0x09, 0x00, 0x00, 0x02, 0x02, 0x01, 0x00, 0x02, 0x05, 0x05, 0x00, 0x03, 0x07, 0x01, 0x01
        /*0010*/ 	.byte	0x02, 0x03, 0x00, 0x00, 0x02, 0x06, 0x01, 0x00, 0x04, 0x0b, 0x08, 0x00, 0x01, 0x00, 0x00, 0x00
        /*0020*/ 	.byte	0x00, 0x00, 0x00, 0x00


//--------------------- .nv.info._Z15merge_tiled_gpuPKiiS0_iPi --------------------------
	.section	.nv.info._Z15merge_tiled_gpuPKiiS0_iPi,"",@"SHT_CUDA_INFO"
	.sectionflags	@""
	.align	4


	//----- nvinfo : EIATTR_CUDA_API_VERSION
	.align		4
        /*0000*/ 	.byte	0x04, 0x37
        /*0002*/ 	.short	(.L_11 - .L_10)
.L_10:
        /*0004*/ 	.word	0x00000082


	//----- nvinfo : EIATTR_KPARAM_INFO
	.align		4
.L_11:
        /*0008*/ 	.byte	0x04, 0x17
        /*000a*/ 	.short	(.L_13 - .L_12)
.L_12:
        /*000c*/ 	.word	0x00000000
        /*0010*/ 	.short	0x0004
        /*0012*/ 	.short	0x0020
        /*0014*/ 	.byte	0x00, 0xf5, 0x21, 0x00


	//----- nvinfo : EIATTR_KPARAM_INFO
	.align		4
.L_13:
        /*0018*/ 	.byte	0x04, 0x17
        /*001a*/ 	.short	(.L_15 - .L_14)
.L_14:
        /*001c*/ 	.word	0x00000000
        /*0020*/ 	.short	0x0003
        /*0022*/ 	.short	0x0018
        /*0024*/ 	.byte	0x00, 0xf0, 0x11, 0x00


	//----- nvinfo : EIATTR_KPARAM_INFO
	.align		4
.L_15:
        /*0028*/ 	.byte	0x04, 0x17
        /*002a*/ 	.short	(.L_17 - .L_16)
.L_16:
        /*002c*/ 	.word	0x00000000
        /*0030*/ 	.short	0x0002
        /*0032*/ 	.short	0x0010
        /*0034*/ 	.byte	0x00, 0xf5, 0x21, 0x00


	//----- nvinfo : EIATTR_KPARAM_INFO
	.align		4
.L_17:
        /*0038*/ 	.byte	0x04, 0x17
        /*003a*/ 	.short	(.L_19 - .L_18)
.L_18:
        /*003c*/ 	.word	0x00000000
        /*0040*/ 	.short	0x0001
        /*0042*/ 	.short	0x0008
        /*0044*/ 	.byte	0x00, 0xf0, 0x11, 0x00


	//----- nvinfo : EIATTR_KPARAM_INFO
	.align		4
.L_19:
        /*0048*/ 	.byte	0x04, 0x17
        /*004a*/ 	.short	(.L_21 - .L_20)
.L_20:
        /*004c*/ 	.word	0x00000000
        /*0050*/ 	.short	0x0000
        /*0052*/ 	.short	0x0000
        /*0054*/ 	.byte	0x00, 0xf5, 0x21, 0x00


	//----- nvinfo : EIATTR_SPARSE_MMA_MASK
	.align		4
.L_21:
        /*0058*/ 	.byte	0x03, 0x50
        /*005a*/ 	.short	0x0000


	//----- nvinfo : EIATTR_MAXREG_COUNT
	.align		4
        /*005c*/ 	.byte	0x03, 0x1b
        /*005e*/ 	.short	0x00ff


	//----- nvinfo : EIATTR_NUM_BARRIERS
	.align		4
        /*0060*/ 	.byte	0x02, 0x4c
        /*0062*/ 	.byte	0x01
	.zero		1


	//----- nvinfo : EIATTR_MERCURY_ISA_VERSION
	.align		4
        /*0064*/ 	.byte	0x03, 0x5f
        /*0066*/ 	.short	0x0101


	//----- nvinfo : EIATTR_VRC_CTA_INIT_COUNT
	.align		4
        /*0068*/ 	.byte	0x02, 0x4a
	.zero		1
	.zero		1


	//----- nvinfo : EIATTR_EXIT_INSTR_OFFSETS
	.align		4
        /*006c*/ 	.byte	0x04, 0x1c
        /*006e*/ 	.short	(.L_23 - .L_22)


	//   ....[0]....
.L_22:
        /*0070*/ 	.word	0x000009a0


	//   ....[1]....
        /*0074*/ 	.word	0x00003070


	//----- nvinfo : EIATTR_CRS_STACK_SIZE
	.align		4
.L_23:
        /*0078*/ 	.byte	0x04, 0x1e
        /*007a*/ 	.short	(.L_25 - .L_24)
.L_24:
        /*007c*/ 	.word	0x00000000


	//----- nvinfo : EIATTR_CBANK_PARAM_SIZE
	.align		4
.L_25:
        /*0080*/ 	.byte	0x03, 0x19
        /*0082*/ 	.short	0x0028


	//----- nvinfo : EIATTR_PARAM_CBANK
	.align		4
        /*0084*/ 	.byte	0x04, 0x0a
        /*0086*/ 	.short	(.L_27 - .L_26)
	.align		4
.L_26:
        /*0088*/ 	.word	index@(.nv.constant0._Z15merge_tiled_gpuPKiiS0_iPi)
        /*008c*/ 	.short	0x0380
        /*008e*/ 	.short	0x0028


	//----- nvinfo : EIATTR_SW_WAR
	.align		4
.L_27:
        /*0090*/ 	.byte	0x04, 0x36
        /*0092*/ 	.short	(.L_29 - .L_28)
.L_28:
        /*0094*/ 	.word	0x00000008
.L_29:


//--------------------- .nv.callgraph             --------------------------
	.section	.nv.callgraph,"",@"SHT_CUDA_CALLGRAPH"
	.align	4
	.sectionentsize	8
	.align		4
        /*0000*/ 	.word	0x00000000
	.align		4
        /*0004*/ 	.word	0xffffffff
	.align		4
        /*0008*/ 	.word	0x00000000
	.align		4
        /*000c*/ 	.word	0xfffffffe
	.align		4
        /*0010*/ 	.word	0x00000000
	.align		4
        /*0014*/ 	.word	0xfffffffd
	.align		4
        /*0018*/ 	.word	0x00000000
	.align		4
        /*001c*/ 	.word	0xfffffffc


//--------------------- .text._Z15merge_tiled_gpuPKiiS0_iPi --------------------------
	.section	.text._Z15merge_tiled_gpuPKiiS0_iPi,"ax",@progbits
	.align	128
        .global         _Z15merge_tiled_gpuPKiiS0_iPi
        .type           _Z15merge_tiled_gpuPKiiS0_iPi,@function
        .size           _Z15merge_tiled_gpuPKiiS0_iPi,(.L_x_58 - _Z15merge_tiled_gpuPKiiS0_iPi)
        .other          _Z15merge_tiled_gpuPKiiS0_iPi,@"STO_CUDA_ENTRY STV_DEFAULT"
_Z15merge_tiled_gpuPKiiS0_iPi:
.text._Z15merge_tiled_gpuPKiiS0_iPi:
[----:B------:R-:W-:Y:S01]  /*0000*/  LDC R1, c[0x0][0x37c] ;  /* 0x0000df00ff017b82 */ /* 0x000fe20000000800 */
[----:B------:R-:W0:Y:S01]  /*0010*/  LDCU UR4, c[0x0][0x370] ;  /* 0x00006e00ff0477ac */ /* 0x000e220008000800 */
[----:B------:R-:W-:Y:S01]  /*0020*/  IMAD.MOV.U32 R2, RZ, RZ, 0x1 ;  /* 0x00000001ff027424 */ /* 0x000fe200078e00ff */
[----:B------:R-:W1:Y:S01]  /*0030*/  LDCU UR5, c[0x0][0x388] ;  /* 0x00007100ff0577ac */ /* 0x000e620008000800 */
[----:B0-----:R-:W0:Y:S01]  /*0040*/  I2F.F64.U32 R4, UR4 ;  /* 0x0000000400047d12 */ /* 0x001e220008201800 */
[----:B------:R-:W1:Y:S07]  /*0050*/  LDCU UR4, c[0x0][0x398] ;  /* 0x00007300ff0477ac */ /* 0x000e6e0008000800 */
[----:B0-----:R-:W0:Y:S01]  /*0060*/  MUFU.RCP64H R3, R5 ;  /* 0x0000000500037308 */ /* 0x001e220000001800 */
[----:B-1----:R-:W-:Y:S01]  /*0070*/  UIADD3 UR4, UPT, UPT, UR4, UR5, URZ ;  /* 0x0000000504047290 */ /* 0x002fe2000fffe0ff */
[----:B------:R-:W1:Y:S01]  /*0080*/  S2UR UR5, SR_CTAID.X ;  /* 0x00000000000579c3 */ /* 0x000e620000002500 */
[----:B0-----:R-:W-:-:S08]  /*0090*/  DFMA R6, -R4, R2, 1 ;  /* 0x3ff000000406742b */ /* 0x001fd00000000102 */
[----:B------:R-:W-:-:S08]  /*00a0*/  DFMA R6, R6, R6, R6 ;  /* 0x000000060606722b */ /* 0x000fd00000000006 */
[----:B------:R-:W-:Y:S02]  /*00b0*/  DFMA R2, R2, R6, R2 ;  /* 0x000000060202722b */ /* 0x000fe40000000002 */
[----:B------:R-:W0:Y:S06]  /*00c0*/  I2F.F64 R6, UR4 ;  /* 0x0000000400067d12 */ /* 0x000e2c0008201c00 */
[----:B------:R-:W-:-:S08]  /*00d0*/  DFMA R8, -R4, R2, 1 ;  /* 0x3ff000000408742b */ /* 0x000fd00000000102 */
[----:B------:R-:W-:Y:S01]  /*00e0*/  DFMA R2, R2, R8, R2 ;  /* 0x000000080202722b */ /* 0x000fe20000000002 */
[----:B0-----:R-:W-:-:S07]  /*00f0*/  FSETP.GEU.AND P1, PT, |R7|, 6.5827683646048100446e-37, PT ;  /* 0x036000000700780b */ /* 0x001fce0003f2e200 */
[----:B------:R-:W-:-:S08]  /*0100*/  DMUL R8, R6, R2 ;  /* 0x0000000206087228 */ /* 0x000fd00000000000 */
[----:B------:R-:W-:-:S08]  /*0110*/  DFMA R10, -R4, R8, R6 ;  /* 0x00000008040a722b */ /* 0x000fd00000000106 */
[----:B------:R-:W-:-:S10]  /*0120*/  DFMA R2, R2, R10, R8 ;  /* 0x0000000a0202722b */ /* 0x000fd40000000008 */
[----:B------:R-:W-:-:S05]  /*0130*/  FFMA R0, RZ, R5, R3 ;  /* 0x00000005ff007223 */ /* 0x000fca0000000003 */
[----:B------:R-:W-:-:S13]  /*0140*/  FSETP.GT.AND P0, PT, |R0|, 1.469367938527859385e-39, PT ;  /* 0x001000000000780b */ /* 0x000fda0003f04200 */
[----:B-1----:R-:W-:Y:S05]  /*0150*/  @P0 BRA P1, `(.L_x_0) ;  /* 0x0000000000100947 */ /* 0x002fea0000800000 */
[----:B------:R-:W-:-:S07]  /*0160*/  MOV R0, 0x180 ;  /* 0x0000018000007802 */ /* 0x000fce0000000f00 */
[----:B------:R-:W-:Y:S05]  /*0170*/  CALL.REL.NOINC `($__internal_0_$__cuda_sm20_div_rn_f64_full) ;  /* 0x0000002c00c07944 */ /* 0x000fea0003c00000 */
[----:B------:R-:W-:Y:S02]  /*0180*/  IMAD.MOV.U32 R2, RZ, RZ, R12 ;  /* 0x000000ffff027224 */ /* 0x000fe400078e000c */
[----:B------:R-:W-:-:S07]  /*0190*/  IMAD.MOV.U32 R3, RZ, RZ, R13 ;  /* 0x000000ffff037224 */ /* 0x000fce00078e000d */
.L_x_0:
[----:B------:R-:W0:Y:S01]  /*01a0*/  S2R R0, SR_TID.X ;  /* 0x0000000000007919 */ /* 0x000e220000002100 */
[----:B------:R-:W1:Y:S01]  /*01b0*/  F2I.F64.CEIL R2, R2 ;  /* 0x0000000200027311 */ /* 0x000e620000309100 */
[----:B------:R-:W2:Y:S01]  /*01c0*/  LDCU.64 UR12, c[0x0][0x358] ;  /* 0x00006b00ff0c77ac */ /* 0x000ea20008000a00 */
[----:B------:R-:W-:Y:S01]  /*01d0*/  BSSY.RECONVERGENT B0, `(.L_x_1) ;  /* 0x0000071000007945 */ /* 0x000fe20003800200 */
[----:B-1----:R-:W-:-:S05]  /*01e0*/  IMAD R11, R2, UR5, RZ ;  /* 0x00000005020b7c24 */ /* 0x002fca000f8e02ff */
[----:B------:R-:W-:-:S04]  /*01f0*/  VIADDMNMX R4, R11, R2, UR4, PT ;  /* 0x000000040b047e46 */ /* 0x000fc8000b800102 */
[----:B------:R-:W-:Y:S02]  /*0200*/  R2UR UR16, R4 ;  /* 0x00000000041072ca */ /* 0x000fe400000e0000 */
[----:B0-----:R-:W-:-:S13]  /*0210*/  ISETP.NE.AND P0, PT, R0, RZ, PT ;  /* 0x000000ff0000720c */ /* 0x001fda0003f05270 */
[----:B--2---:R-:W-:Y:S05]  /*0220*/  @P0 BRA `(.L_x_2) ;  /* 0x0000000400ac0947 */ /* 0x004fea0003800000 */
[----:B------:R-:W0:Y:S01]  /*0230*/  LDCU UR4, c[0x0][0x388] ;  /* 0x00007100ff0477ac */ /* 0x000e220008000800 */
[----:B------:R-:W1:Y:S01]  /*0240*/  LDC R10, c[0x0][0x388] ;  /* 0x0000e200ff0a7b82 */ /* 0x000e620000000800 */
[----:B------:R-:W2:Y:S07]  /*0250*/  LDCU UR5, c[0x0][0x398] ;  /* 0x00007300ff0577ac */ /* 0x000eae0008000800 */
[----:B------:R-:W3:Y:S08]  /*0260*/  LDC R12, c[0x0][0x398] ;  /* 0x0000e600ff0c7b82 */ /* 0x000ef00000000800 */
[----:B------:R-:W4:Y:S01]  /*0270*/  LDC.64 R4, c[0x0][0x380] ;  /* 0x0000e000ff047b82 */ /* 0x000f220000000a00 */
[----:B0-----:R-:W-:-:S02]  /*0280*/  VIMNMX R16, PT, PT, R11, UR4, PT ;  /* 0x000000040b107c48 */ /* 0x001fc4000bfe0100 */
[C---:B------:R-:W-:Y:S02]  /*0290*/  VIADDMNMX R17, R11.reuse, -UR4, RZ, !PT ;  /* 0x800000040b117c46 */ /* 0x040fe4000f8001ff */
[C---:B--2---:R-:W-:Y:S01]  /*02a0*/  VIADDMNMX R13, R11.reuse, -UR5, RZ, !PT ;  /* 0x800000050b0d7c46 */ /* 0x044fe2000f8001ff */
[----:B------:R-:W-:Y:S02]  /*02b0*/  IMAD.IADD R15, R11, 0x1, -R16 ;  /* 0x000000010b0f7824 */ /* 0x000fe400078e0a10 */
[----:B------:R-:W0:Y:S05]  /*02c0*/  LDC.64 R2, c[0x0][0x390] ;  /* 0x0000e400ff027b82 */ /* 0x000e2a0000000a00 */
.L_x_5:
[----:B---3--:R-:W-:Y:S01]  /*02d0*/  ISETP.GE.AND P0, PT, R15, R12, PT ;  /* 0x0000000c0f00720c */ /* 0x008fe20003f06270 */
[----:B------:R-:W-:-:S03]  /*02e0*/  IMAD.MOV.U32 R14, RZ, RZ, R15 ;  /* 0x000000ffff0e7224 */ /* 0x000fc600078e000f */
[----:B------:R-:W-:-:S13]  /*02f0*/  ISETP.LT.OR P0, PT, R16, 0x1, P0 ;  /* 0x000000011000780c */ /* 0x000fda0000701670 */
[----:B------:R-:W-:Y:S05]  /*0300*/  @P0 BRA `(.L_x_3) ;  /* 0x00000000003c0947 */ /* 0x000fea0003800000 */
[----:B------:R-:W-:Y:S02]  /*0310*/  VIADD R9, R16, 0xffffffff ;  /* 0xffffffff10097836 */ /* 0x000fe40000000000 */
[----:B0-----:R-:W-:-:S04]  /*0320*/  IMAD.WIDE R6, R15, 0x4, R2 ;  /* 0x000000040f067825 */ /* 0x001fc800078e0202 */
[----:B----4-:R-:W-:Y:S02]  /*0330*/  IMAD.WIDE.U32 R8, R9, 0x4, R4 ;  /* 0x0000000409087825 */ /* 0x010fe400078e0004 */
[----:B------:R-:W2:Y:S04]  /*0340*/  LDG.E.CONSTANT R7, desc[UR12][R6.64] ;  /* 0x0000000c06077981 */ /* 0x000ea8000c1e9900 */
[----:B------:R-:W2:Y:S02]  /*0350*/  LDG.E.CONSTANT R8, desc[UR12][R8.64] ;  /* 0x0000000c08087981 */ /* 0x000ea4000c1e9900 */
[----:B--2---:R-:W-:-:S13]  /*0360*/  ISETP.GT.AND P0, PT, R8, R7, PT ;  /* 0x000000070800720c */ /* 0x004fda0003f04270 */
[----:B------:R-:W-:Y:S05]  /*0370*/  @!P0 BRA `(.L_x_3) ;  /* 0x0000000000208947 */ /* 0x000fea0003800000 */
[----:B------:R-:W-:Y:S01]  /*0380*/  IADD3 R6, PT, PT, R16, 0x1, -R13 ;  /* 0x0000000110067810 */ /* 0x000fe20007ffe80d */
[----:B------:R-:W-:Y:S01]  /*0390*/  IMAD.MOV.U32 R17, RZ, RZ, R14 ;  /* 0x000000ffff117224 */ /* 0x000fe200078e000e */
[----:B------:R-:W-:Y:S02]  /*03a0*/  PLOP3.LUT P0, PT, PT, PT, PT, 0x8, 0x80 ;  /* 0x000000000080781c */ /* 0x000fe40003f0e170 */
[----:B------:R-:W-:-:S04]  /*03b0*/  LEA.HI R6, R6, R6, RZ, 0x1 ;  /* 0x0000000606067211 */ /* 0x000fc800078f08ff */
[----:B------:R-:W-:-:S05]  /*03c0*/  SHF.R.S32.HI R6, RZ, 0x1, R6 ;  /* 0x00000001ff067819 */ /* 0x000fca0000011406 */
[--C-:B------:R-:W-:Y:S02]  /*03d0*/  IMAD.IADD R15, R15, 0x1, R6.reuse ;  /* 0x000000010f0f7824 */ /* 0x100fe400078e0206 */
[----:B------:R-:W-:Y:S01]  /*03e0*/  IMAD.IADD R16, R16, 0x1, -R6 ;  /* 0x0000000110107824 */ /* 0x000fe200078e0a06 */
[----:B------:R-:W-:Y:S06]  /*03f0*/  BRA `(.L_x_4) ;  /* 0x0000000000447947 */ /* 0x000fec0003800000 */
.L_x_3:
[----:B-1----:R-:W-:Y:S02]  /*0400*/  ISETP.GE.AND P1, PT, R16, R10, PT ;  /* 0x0000000a1000720c */ /* 0x002fe40003f26270 */
[----:B------:R-:W-:Y:S02]  /*0410*/  PLOP3.LUT P0, PT, PT, PT, PT, 0x80, 0x8 ;  /* 0x000000000008781c */ /* 0x000fe40003f0f070 */
[----:B------:R-:W-:-:S13]  /*0420*/  ISETP.LT.OR P1, PT, R15, 0x1, P1 ;  /* 0x000000010f00780c */ /* 0x000fda0000f21670 */
[----:B------:R-:W-:Y:S05]  /*0430*/  @P1 BRA `(.L_x_4) ;  /* 0x0000000000341947 */ /* 0x000fea0003800000 */
[----:B------:R-:W-:Y:S02]  /*0440*/  VIADD R9, R15, 0xffffffff ;  /* 0xffffffff0f097836 */ /* 0x000fe40000000000 */
[----:B----4-:R-:W-:-:S04]  /*0450*/  IMAD.WIDE R6, R16, 0x4, R4 ;  /* 0x0000000410067825 */ /* 0x010fc800078e0204 */
[----:B0-----:R-:W-:Y:S02]  /*0460*/  IMAD.WIDE.U32 R8, R9, 0x4, R2 ;  /* 0x0000000409087825 */ /* 0x001fe400078e0002 */
[----:B------:R-:W2:Y:S04]  /*0470*/  LDG.E.CONSTANT R7, desc[UR12][R6.64] ;  /* 0x0000000c06077981 */ /* 0x000ea8000c1e9900 */
[----:B------:R-:W2:Y:S02]  /*0480*/  LDG.E.CONSTANT R8, desc[UR12][R8.64] ;  /* 0x0000000c08087981 */ /* 0x000ea4000c1e9900 */
[----:B--2---:R-:W-:-:S13]  /*0490*/  ISETP.GE.AND P1, PT, R8, R7, PT ;  /* 0x000000070800720c */ /* 0x004fda0003f26270 */
[----:B------:R-:W-:Y:S01]  /*04a0*/  @P1 IADD3 R18, PT, PT, R14, 0x1, -R17 ;  /* 0x000000010e121810 */ /* 0x000fe20007ffe811 */
[----:B------:R-:W-:Y:S01]  /*04b0*/  @P1 IMAD.MOV.U32 R13, RZ, RZ, R16 ;  /* 0x000000ffff0d1224 */ /* 0x000fe200078e0010 */
[----:B------:R-:W-:Y:S02]  /*04c0*/  @P1 PLOP3.LUT P0, PT, PT, PT, PT, 0x8, 0x80 ;  /* 0x000000000080181c */ /* 0x000fe40003f0e170 */
[----:B------:R-:W-:-:S04]  /*04d0*/  @P1 LEA.HI R18, R18, R18, RZ, 0x1 ;  /* 0x0000001212121211 */ /* 0x000fc800078f08ff */
[----:B------:R-:W-:-:S05]  /*04e0*/  @P1 SHF.R.S32.HI R19, RZ, 0x1, R18 ;  /* 0x00000001ff131819 */ /* 0x000fca0000011412 */
[--C-:B------:R-:W-:Y:S02]  /*04f0*/  @P1 IMAD.IADD R16, R16, 0x1, R19.reuse ;  /* 0x0000000110101824 */ /* 0x100fe400078e0213 */
[----:B------:R-:W-:-:S07]  /*0500*/  @P1 IMAD.IADD R15, R14, 0x1, -R19 ;  /* 0x000000010e0f1824 */ /* 0x000fce00078e0a13 */
.L_x_4:
[----:B------:R-:W-:Y:S05]  /*0510*/  @!P0 BRA `(.L_x_5) ;  /* 0xfffffffc006c8947 */ /* 0x000fea000383ffff */
[----:B------:R-:W2:Y:S01]  /*0520*/  S2UR UR5, SR_CgaCtaId ;  /* 0x00000000000579c3 */ /* 0x000ea20000008800 */
[----:B------:R-:W3:Y:S01]  /*0530*/  LDCU UR6, c[0x0][0x388] ;  /* 0x00007100ff0677ac */ /* 0x000ee20008000800 */
[----:B------:R-:W-:Y:S01]  /*0540*/  IMAD.MOV R13, RZ, RZ, -R12 ;  /* 0x000000ffff0d7224 */ /* 0x000fe200078e0a0c */
[----:B------:R-:W-:-:S04]  /*0550*/  UMOV UR4, 0x400 ;  /* 0x0000040000047882 */ /* 0x000fc80000000000 */
[----:B------:R-:W-:Y:S01]  /*0560*/  VIADDMNMX R13, R13, UR16, RZ, !PT ;  /* 0x000000100d0d7c46 */ /* 0x000fe2000f8001ff */
[----:B-1----:R-:W1:Y:S08]  /*0570*/  LDC R10, c[0x0][0x388] ;  /* 0x0000e200ff0a7b82 */ /* 0x002e700000000800 */
[----:B------:R-:W1:Y:S01]  /*0580*/  LDC R12, c[0x0][0x398] ;  /* 0x0000e600ff0c7b82 */ /* 0x000e620000000800 */
[----:B---3--:R-:W-:-:S02]  /*0590*/  UISETP.LT.AND UP0, UPT, UR16, UR6, UPT ;  /* 0x000000061000728c */ /* 0x008fc4000bf01270 */
[----:B------:R-:W-:Y:S01]  /*05a0*/  IMAD.U32 R6, RZ, RZ, UR6 ;  /* 0x00000006ff067e24 */ /* 0x000fe2000f8e00ff */
[----:B--2---:R-:W-:-:S04]  /*05b0*/  ULEA UR4, UR5, UR4, 0x18 ;  /* 0x0000000405047291 */ /* 0x004fc8000f8ec0ff */
[----:B----4-:R-:W2:Y:S01]  /*05c0*/  LDC.64 R4, c[0x0][0x380] ;  /* 0x0000e000ff047b82 */ /* 0x010ea20000000a00 */
[----:B------:R-:W-:-:S05]  /*05d0*/  IMAD.MOV R19, RZ, RZ, -R6 ;  /* 0x000000ffff137224 */ /* 0x000fca00078e0a06 */
[----:B------:R-:W-:Y:S02]  /*05e0*/  VIADDMNMX R19, R19, UR16, RZ, !PT ;  /* 0x0000001013137c46 */ /* 0x000fe4000f8001ff */
[----:B0-----:R-:W0:Y:S01]  /*05f0*/  LDC.64 R2, c[0x0][0x390] ;  /* 0x0000e400ff027b82 */ /* 0x001e220000000a00 */
[----:B------:R3:W-:Y:S01]  /*0600*/  STS [UR4], R16 ;  /* 0x00000010ff007988 */ /* 0x0007e20008000804 */
[----:B------:R-:W-:-:S06]  /*0610*/  USEL UR4, UR16, UR6, UP0 ;  /* 0x0000000610047287 */ /* 0x000fcc0008000000 */
[----:B------:R-:W-:Y:S02]  /*0620*/  IMAD.U32 R15, RZ, RZ, UR4 ;  /* 0x00000004ff0f7e24 */ /* 0x000fe4000f8e00ff */
[----:B------:R-:W-:-:S03]  /*0630*/  IMAD.U32 R17, RZ, RZ, UR4 ;  /* 0x00000004ff117e24 */ /* 0x000fc6000f8e00ff */
[----:B---3--:R-:W-:-:S07]  /*0640*/  IADD3 R15, PT, PT, -R15, UR16, RZ ;  /* 0x000000100f0f7c10 */ /* 0x008fce000fffe1ff */
.L_x_8:
[----:B-1----:R-:W-:Y:S01]  /*0650*/  ISETP.GE.AND P0, PT, R15, R12, PT ;  /* 0x0000000c0f00720c */ /* 0x002fe20003f06270 */
[----:B------:R-:W-:-:S03]  /*0660*/  IMAD.MOV.U32 R14, RZ, RZ, R15 ;  /* 0x000000ffff0e7224 */ /* 0x000fc600078e000f */
[----:B------:R-:W-:-:S13]  /*0670*/  ISETP.LT.OR P0, PT, R17, 0x1, P0 ;  /* 0x000000011100780c */ /* 0x000fda0000701670 */
[----:B------:R-:W-:Y:S05]  /*0680*/  @P0 BRA `(.L_x_6) ;  /* 0x00000000003c0947 */ /* 0x000fea0003800000 */
[----:B------:R-:W-:Y:S02]  /*0690*/  VIADD R9, R17, 0xffffffff ;  /* 0xffffffff11097836 */ /* 0x000fe40000000000 */
[----:B0-----:R-:W-:-:S04]  /*06a0*/  IMAD.WIDE R6, R15, 0x4, R2 ;  /* 0x000000040f067825 */ /* 0x001fc800078e0202 */
[----:B--2---:R-:W-:Y:S02]  /*06b0*/  IMAD.WIDE.U32 R8, R9, 0x4, R4 ;  /* 0x0000000409087825 */ /* 0x004fe400078e0004 */
        /* <DEDUP_REMOVED lines=12> */
.L_x_6:
[----:B------:R-:W-:Y:S02]  /*0780*/  ISETP.GE.AND P1, PT, R17, R10, PT ;  /* 0x0000000a1100720c */ /* 0x000fe40003f26270 */
[----:B------:R-:W-:Y:S02]  /*0790*/  PLOP3.LUT P0, PT, PT, PT, PT, 0x80, 0x8 ;  /* 0x000000000008781c */ /* 0x000fe40003f0f070 */
[----:B------:R-:W-:-:S13]  /*07a0*/  ISETP.LT.OR P1, PT, R15, 0x1, P1 ;  /* 0x000000010f00780c */ /* 0x000fda0000f21670 */
[----:B------:R-:W-:Y:S05]  /*07b0*/  @P1 BRA `(.L_x_7) ;  /* 0x0000000000341947 */ /* 0x000fea0003800000 */
[----:B------:R-:W-:Y:S02]  /*07c0*/  VIADD R9, R15, 0xffffffff ;  /* 0xffffffff0f097836 */ /* 0x000fe40000000000 */
[----:B--2---:R-:W-:-:S04]  /*07d0*/  IMAD.WIDE R6, R17, 0x4, R4 ;  /* 0x0000000411067825 */ /* 0x004fc800078e0204 */
        /* <DEDUP_REMOVED lines=11> */
.L_x_7:
[----:B------:R-:W-:Y:S05]  /*0890*/  @!P0 BRA `(.L_x_8) ;  /* 0xfffffffc006c8947 */ /* 0x000fea000383ffff */
[----:B------:R-:W1:Y:S01]  /*08a0*/  S2UR UR5, SR_CgaCtaId ;  /* 0x00000000000579c3 */ /* 0x000e620000008800 */
[----:B------:R-:W-:Y:S02]  /*08b0*/  UMOV UR4, 0x400 ;  /* 0x0000040000047882 */ /* 0x000fe40000000000 */
[----:B-1----:R-:W-:-:S09]  /*08c0*/  ULEA UR4, UR5, UR4, 0x18 ;  /* 0x0000000405047291 */ /* 0x002fd2000f8ec0ff */
[----:B------:R1:W-:Y:S03]  /*08d0*/  STS [UR4+0x4], R17 ;  /* 0x00000411ff007988 */ /* 0x0003e60008000804 */
.L_x_2:
[----:B------:R-:W-:Y:S05]  /*08e0*/  BSYNC.RECONVERGENT B0 ;  /* 0x0000000000007941 */ /* 0x000fea0003800200 */
.L_x_1:
[----:B------:R-:W3:Y:S01]  /*08f0*/  S2UR UR5, SR_CgaCtaId ;  /* 0x00000000000579c3 */ /* 0x000ee20000008800 */
[----:B------:R-:W-:-:S07]  /*0900*/  IADD3 R6, PT, PT, -R11, UR16, RZ ;  /* 0x000000100b067c10 */ /* 0x000fce000fffe1ff */
[----:B------:R-:W-:Y:S06]  /*0910*/  BAR.SYNC.DEFER_BLOCKING 0x0 ;  /* 0x0000000000007b1d */ /* 0x000fec0000010000 */
[----:B0-----:R-:W2:Y:S01]  /*0920*/  I2F.F64 R2, R6 ;  /* 0x0000000600027312 */ /* 0x001ea20000201c00 */
[----:B------:R-:W-:Y:S01]  /*0930*/  UMOV UR4, 0x400 ;  /* 0x0000040000047882 */ /* 0x000fe20000000000 */
[----:B--2---:R-:W-:Y:S01]  /*0940*/  DMUL R4, R2, 0.0009765625 ;  /* 0x3f50000002047828 */ /* 0x004fe20000000000 */
[----:B---3--:R-:W-:-:S05]  /*0950*/  ULEA UR4, UR5, UR4, 0x18 ;  /* 0x0000000405047291 */ /* 0x008fca000f8ec0ff */
[----:B------:R-:W0:Y:S04]  /*0960*/  F2I.F64.CEIL R10, R4 ;  /* 0x00000004000a7311 */ /* 0x000e280000309100 */
[----:B------:R-:W2:Y:S01]  /*0970*/  LDS.64 R2, [UR4] ;  /* 0x00000004ff027984 */ /* 0x000ea20008000a00 */
[----:B------:R-:W-:Y:S01]  /*0980*/  BAR.SYNC.DEFER_BLOCKING 0x0 ;  /* 0x0000000000007b1d */ /* 0x000fe20000010000 */
[----:B0-----:R-:W-:-:S13]  /*0990*/  ISETP.GE.AND P0, PT, R10, 0x1, PT ;  /* 0x000000010a00780c */ /* 0x001fda0003f06270 */
[----:B------:R-:W-:Y:S05]  /*09a0*/  @!P0 EXIT ;  /* 0x000000000000894d */ /* 0x000fea0003800000 */
[----:B------:R-:W0:Y:S01]  /*09b0*/  LDCU UR18, c[0x0][0x360] ;  /* 0x00006c00ff1277ac */ /* 0x000e220008000800 */
[----:B------:R-:W-:Y:S01]  /*09c0*/  MOV R8, 0xa10 ;  /* 0x00000a1000087802 */ /* 0x000fe20000000f00 */
[----:B------:R-:W-:Y:S01]  /*09d0*/  UMOV UR4, URZ ;  /* 0x000000ff00047c82 */ /* 0x000fe20008000000 */
[----:B------:R-:W-:Y:S01]  /*09e0*/  UMOV UR9, 0x400 ;  /* 0x0000040000097882 */ /* 0x000fe20000000000 */
[----:B0-----:R-:W-:-:S12]  /*09f0*/  ULOP3.LUT UR5, UR18, 0xffff, URZ, 0xc0, !UPT ;  /* 0x0000ffff12057892 */ /* 0x001fd8000f8ec0ff */
[----:B-12---:R-:W-:Y:S05]  /*0a00*/  CALL.REL.NOINC `($__internal_1_$__cuda_sm20_div_u16) ;  /* 0x0000002c00087944 */ /* 0x006fea0003c00000 */
[----:B------:R-:W-:Y:S01]  /*0a10*/  CS2R R12, SRZ ;  /* 0x00000000000c7805 */ /* 0x000fe2000001ff00 */
[----:B------:R-:W-:Y:S01]  /*0a20*/  IMAD.MOV.U32 R4, RZ, RZ, RZ ;  /* 0x000000ffff047224 */ /* 0x000fe200078e00ff */
[----:B------:R-:W-:Y:S01]  /*0a30*/  UMOV UR21, 0x400 ;  /* 0x0000040000157882 */ /* 0x000fe20000000000 */
[----:B------:R-:W-:Y:S01]  /*0a40*/  IMAD.MOV.U32 R14, RZ, RZ, RZ ;  /* 0x000000ffff0e7224 */ /* 0x000fe200078e00ff */
[----:B------:R-:W-:Y:S01]  /*0a50*/  UMOV UR5, URZ ;  /* 0x000000ff00057c82 */ /* 0x000fe20008000000 */
[----:B------:R-:W-:Y:S01]  /*0a60*/  UMOV UR6, URZ ;  /* 0x000000ff00067c82 */ /* 0x000fe20008000000 */
[----:B------:R-:W-:-:S05]  /*0a70*/  UMOV UR7, URZ ;  /* 0x000000ff00077c82 */ /* 0x000fca0008000000 */
.L_x_50:
[----:B------:R-:W-:Y:S01]  /*0a80*/  IMAD.IADD R6, R11, 0x1, -R2 ;  /* 0x000000010b067824 */ /* 0x000fe200078e0a02 */
[----:B------:R-:W-:Y:S01]  /*0a90*/  ISETP.GE.AND P0, PT, R0, UR21, PT ;  /* 0x0000001500007c0c */ /* 0x000fe2000bf06270 */
[----:B------:R-:W-:Y:S01]  /*0aa0*/  BSSY.RECONVERGENT B0, `(.L_x_9) ;  /* 0x0000025000007945 */ /* 0x000fe20003800200 */
[----:B------:R-:W-:Y:S02]  /*0ab0*/  IADD3 R8, PT, PT, -R14, UR16, -R11 ;  /* 0x000000100e087c10 */ /* 0x000fe4000fffe90b */
[----:B------:R-:W-:Y:S02]  /*0ac0*/  IADD3 R4, PT, PT, R4, R6, R3 ;  /* 0x0000000604047210 */ /* 0x000fe40007ffe003 */
[----:B------:R-:W-:Y:S02]  /*0ad0*/  IADD3 R20, PT, PT, R3, -R2, -R12 ;  /* 0x8000000203147210 */ /* 0x000fe40007ffe80c */
[----:B------:R-:W-:Y:S02]  /*0ae0*/  R2UR UR10, R4 ;  /* 0x00000000040a72ca */ /* 0x000fe400000e0000 */
[----:B------:R-:W-:-:S02]  /*0af0*/  VIMNMX R4, PT, PT, R8, 0x400, PT ;  /* 0x0000040008047848 */ /* 0x000fc40003fe0100 */
[----:B------:R-:W-:Y:S02]  /*0b00*/  VIMNMX R15, PT, PT, R20, 0x400, PT ;  /* 0x00000400140f7848 */ /* 0x000fe40003fe0100 */
[----:B------:R-:W-:-:S07]  /*0b10*/  R2UR UR19, R4 ;  /* 0x00000000041372ca */ /* 0x000fce00000e0000 */
[----:B------:R-:W-:-:S04]  /*0b20*/  UIADD3 UR11, UPT, UPT, UR16, -UR10, URZ ;  /* 0x8000000a100b7290 */ /* 0x000fc8000fffe0ff */
[----:B------:R-:W-:-:S04]  /*0b30*/  UISETP.LT.AND UP0, UPT, UR11, 0x400, UPT ;  /* 0x000004000b00788c */ /* 0x000fc8000bf01270 */
[----:B------:R-:W-:Y:S01]  /*0b40*/  USEL UR20, UR11, 0x400, UP0 ;  /* 0x000004000b147887 */ /* 0x000fe20008000000 */
[----:B------:R-:W-:Y:S11]  /*0b50*/  @P0 BRA `(.L_x_10) ;  /* 0x0000000000640947 */ /* 0x000ff60003800000 */
[----:B------:R-:W0:Y:S01]  /*0b60*/  LDC.64 R4, c[0x0][0x380] ;  /* 0x0000e000ff047b82 */ /* 0x000e220000000a00 */
[----:B------:R-:W-:Y:S02]  /*0b70*/  IMAD.U32 R22, RZ, RZ, UR5 ;  /* 0x00000005ff167e24 */ /* 0x000fe4000f8e00ff */
[----:B------:R-:W-:Y:S02]  /*0b80*/  IMAD.U32 R9, RZ, RZ, UR21 ;  /* 0x00000015ff097e24 */ /* 0x000fe4000f8e00ff */
[----:B------:R-:W-:-:S03]  /*0b90*/  IMAD.MOV.U32 R7, RZ, RZ, R0 ;  /* 0x000000ffff077224 */ /* 0x000fc600078e0000 */
[----:B------:R-:W-:-:S07]  /*0ba0*/  IADD3 R22, PT, PT, R22, 0x400, -R9 ;  /* 0x0000040016167810 */ /* 0x000fce0007ffe809 */
.L_x_13:
[----:B------:R-:W-:Y:S01]  /*0bb0*/  ISETP.GE.AND P0, PT, R7, R20, PT ;  /* 0x000000140700720c */ /* 0x000fe20003f06270 */
[----:B------:R-:W-:-:S12]  /*0bc0*/  BSSY.RECONVERGENT B1, `(.L_x_11) ;  /* 0x000000f000017945 */ /* 0x000fd80003800200 */
[----:B-1----:R-:W-:Y:S05]  /*0bd0*/  @P0 BRA `(.L_x_12) ;  /* 0x0000000000340947 */ /* 0x002fea0003800000 */
[----:B------:R-:W-:-:S05]  /*0be0*/  IADD3 R17, PT, PT, R7, R13, R2 ;  /* 0x0000000d07117210 */ /* 0x000fca0007ffe002 */
[----:B0-----:R-:W-:-:S06]  /*0bf0*/  IMAD.WIDE R16, R17, 0x4, R4 ;  /* 0x0000000411107825 */ /* 0x001fcc00078e0204 */
[----:B------:R-:W2:Y:S01]  /*0c00*/  LDG.E.CONSTANT R16, desc[UR12][R16.64] ;  /* 0x0000000c10107981 */ /* 0x000ea2000c1e9900 */
[----:B------:R-:W0:Y:S01]  /*0c10*/  S2UR UR14, SR_CgaCtaId ;  /* 0x00000000000e79c3 */ /* 0x000e220000008800 */
[----:B------:R-:W-:Y:S01]  /*0c20*/  IMAD.IADD R9, R22, 0x1, R7 ;  /* 0x0000000116097824 */ /* 0x000fe200078e0207 */
[----:B------:R-:W-:-:S04]  /*0c30*/  UMOV UR10, 0x400 ;  /* 0x00000400000a7882 */ /* 0x000fc80000000000 */
[----:B------:R-:W-:-:S04]  /*0c40*/  SHF.R.S32.HI R18, RZ, 0x1f, R9 ;  /* 0x0000001fff127819 */ /* 0x000fc80000011409 */
[----:B------:R-:W-:-:S04]  /*0c50*/  LEA.HI R18, R18, R9, RZ, 0xa ;  /* 0x0000000912127211 */ /* 0x000fc800078f50ff */
[----:B------:R-:W-:-:S05]  /*0c60*/  LOP3.LUT R18, R18, 0x3ffffc00, RZ, 0xc0, !PT ;  /* 0x3ffffc0012127812 */ /* 0x000fca00078ec0ff */
[----:B------:R-:W-:Y:S01]  /*0c70*/  IMAD.IADD R18, R9, 0x1, -R18 ;  /* 0x0000000109127824 */ /* 0x000fe200078e0a12 */
[----:B0-----:R-:W-:-:S06]  /*0c80*/  ULEA UR10, UR14, UR10, 0x18 ;  /* 0x0000000a0e0a7291 */ /* 0x001fcc000f8ec0ff */
[----:B------:R-:W-:-:S05]  /*0c90*/  LEA R9, R18, UR10, 0x2 ;  /* 0x0000000a12097c11 */ /* 0x000fca000f8e10ff */
[----:B--2---:R1:W-:Y:S02]  /*0ca0*/  STS [R9], R16 ;  /* 0x0000001009007388 */ /* 0x0043e40000000800 */
.L_x_12:
[----:B------:R-:W-:Y:S05]  /*0cb0*/  BSYNC.RECONVERGENT B1 ;  /* 0x0000000000017941 */ /* 0x000fea0003800200 */
.L_x_11:
[----:B------:R-:W-:-:S05]  /*0cc0*/  VIADD R7, R7, UR18 ;  /* 0x0000001207077c36 */ /* 0x000fca0008000000 */
[----:B------:R-:W-:-:S13]  /*0cd0*/  ISETP.GE.AND P0, PT, R7, UR21, PT ;  /* 0x0000001507007c0c */ /* 0x000fda000bf06270 */
[----:B------:R-:W-:Y:S05]  /*0ce0*/  @!P0 BRA `(.L_x_13) ;  /* 0xfffffffc00b08947 */ /* 0x000fea000383ffff */
.L_x_10:
[----:B------:R-:W-:Y:S05]  /*0cf0*/  BSYNC.RECONVERGENT B0 ;  /* 0x0000000000007941 */ /* 0x000fea0003800200 */
.L_x_9:
[----:B------:R-:W-:Y:S01]  /*0d00*/  ISETP.GE.AND P0, PT, R0, UR9, PT ;  /* 0x0000000900007c0c */ /* 0x000fe2000bf06270 */
[----:B------:R-:W-:Y:S01]  /*0d10*/  BSSY.RECONVERGENT B0, `(.L_x_14) ;  /* 0x000001f000007945 */ /* 0x000fe20003800200 */
[----:B0-----:R-:W-:-:S05]  /*0d20*/  VIMNMX R4, PT, PT, R20, UR21, PT ;  /* 0x0000001514047c48 */ /* 0x001fca000bfe0100 */
[----:B------:R-:W-:-:S06]  /*0d30*/  IMAD.IADD R13, R4, 0x1, R13 ;  /* 0x00000001040d7824 */ /* 0x000fcc00078e020d */
[----:B------:R-:W-:Y:S05]  /*0d40*/  @P0 BRA `(.L_x_15) ;  /* 0x00000000006c0947 */ /* 0x000fea0003800000 */
[----:B------:R-:W0:Y:S01]  /*0d50*/  LDC.64 R4, c[0x0][0x390] ;  /* 0x0000e400ff047b82 */ /* 0x000e220000000a00 */
[----:B------:R-:W-:Y:S02]  /*0d60*/  IMAD.U32 R20, RZ, RZ, UR4 ;  /* 0x00000004ff147e24 */ /* 0x000fe4000f8e00ff */
[----:B------:R-:W-:Y:S02]  /*0d70*/  IMAD.U32 R7, RZ, RZ, UR9 ;  /* 0x00000009ff077e24 */ /* 0x000fe4000f8e00ff */
[----:B------:R-:W-:Y:S02]  /*0d80*/  VIADD R18, R6, UR6 ;  /* 0x0000000606127c36 */ /* 0x000fe40008000000 */
[----:B-1----:R-:W-:Y:S01]  /*0d90*/  IMAD.MOV.U32 R9, RZ, RZ, R0 ;  /* 0x000000ffff097224 */ /* 0x002fe200078e0000 */
[----:B------:R-:W-:-:S07]  /*0da0*/  IADD3 R20, PT, PT, R20, 0x400, -R7 ;  /* 0x0000040014147810 */ /* 0x000fce0007ffe807 */
.L_x_18:
[----:B------:R-:W-:Y:S01]  /*0db0*/  ISETP.GE.AND P0, PT, R9, UR11, PT ;  /* 0x0000000b09007c0c */ /* 0x000fe2000bf06270 */
[----:B------:R-:W-:-:S12]  /*0dc0*/  BSSY.RECONVERGENT B1, `(.L_x_16) ;  /* 0x0000010000017945 */ /* 0x000fd80003800200 */
[----:B-1----:R-:W-:Y:S05]  /*0dd0*/  @P0 BRA `(.L_x_17) ;  /* 0x0000000000380947 */ /* 0x002fea0003800000 */
[----:B------:R-:W-:-:S04]  /*0de0*/  IMAD.IADD R7, R18, 0x1, R9 ;  /* 0x0000000112077824 */ /* 0x000fc800078e0209 */
[----:B0-----:R-:W-:-:S06]  /*0df0*/  IMAD.WIDE R6, R7, 0x4, R4 ;  /* 0x0000000407067825 */ /* 0x001fcc00078e0204 */
[----:B------:R-:W2:Y:S01]  /*0e00*/  LDG.E.CONSTANT R6, desc[UR12][R6.64] ;  /* 0x0000000c06067981 */ /* 0x000ea2000c1e9900 */
[----:B------:R-:W0:Y:S01]  /*0e10*/  S2UR UR14, SR_CgaCtaId ;  /* 0x00000000000e79c3 */ /* 0x000e220000008800 */
[----:B------:R-:W-:Y:S01]  /*0e20*/  IMAD.IADD R16, R20, 0x1, R9 ;  /* 0x0000000114107824 */ /* 0x000fe200078e0209 */
[----:B------:R-:W-:Y:S02]  /*0e30*/  UMOV UR10, 0x400 ;  /* 0x00000400000a7882 */ /* 0x000fe40000000000 */
[----:B------:R-:W-:Y:S02]  /*0e40*/  UIADD3 UR10, UPT, UPT, UR10, 0x1000, URZ ;  /* 0x000010000a0a7890 */ /* 0x000fe4000fffe0ff */
[----:B------:R-:W-:-:S04]  /*0e50*/  SHF.R.S32.HI R17, RZ, 0x1f, R16 ;  /* 0x0000001fff117819 */ /* 0x000fc80000011410 */
[----:B------:R-:W-:-:S04]  /*0e60*/  LEA.HI R17, R17, R16, RZ, 0xa ;  /* 0x0000001011117211 */ /* 0x000fc800078f50ff */
[----:B------:R-:W-:-:S05]  /*0e70*/  LOP3.LUT R17, R17, 0x3ffffc00, RZ, 0xc0, !PT ;  /* 0x3ffffc0011117812 */ /* 0x000fca00078ec0ff */
[----:B------:R-:W-:Y:S01]  /*0e80*/  IMAD.IADD R17, R16, 0x1, -R17 ;  /* 0x0000000110117824 */ /* 0x000fe200078e0a11 */
[----:B0-----:R-:W-:-:S06]  /*0e90*/  ULEA UR10, UR14, UR10, 0x18 ;  /* 0x0000000a0e0a7291 */ /* 0x001fcc000f8ec0ff */
[----:B------:R-:W-:-:S05]  /*0ea0*/  LEA R17, R17, UR10, 0x2 ;  /* 0x0000000a11117c11 */ /* 0x000fca000f8e10ff */
[----:B--2---:R1:W-:Y:S02]  /*0eb0*/  STS [R17], R6 ;  /* 0x0000000611007388 */ /* 0x0043e40000000800 */
.L_x_17:
[----:B------:R-:W-:Y:S05]  /*0ec0*/  BSYNC.RECONVERGENT B1 ;  /* 0x0000000000017941 */ /* 0x000fea0003800200 */
.L_x_16:
[----:B------:R-:W-:-:S05]  /*0ed0*/  VIADD R9, R9, UR18 ;  /* 0x0000001209097c36 */ /* 0x000fca0008000000 */
[----:B------:R-:W-:-:S13]  /*0ee0*/  ISETP.GE.AND P0, PT, R9, UR9, PT ;  /* 0x0000000909007c0c */ /* 0x000fda000bf06270 */
[----:B------:R-:W-:Y:S05]  /*0ef0*/  @!P0 BRA `(.L_x_18) ;  /* 0xfffffffc00ac8947 */ /* 0x000fea000383ffff */
.L_x_15:
[----:B------:R-:W-:Y:S05]  /*0f00*/  BSYNC.RECONVERGENT B0 ;  /* 0x0000000000007941 */ /* 0x000fea0003800200 */
.L_x_14:
[----:B------:R-:W-:Y:S01]  /*0f10*/  ULOP3.LUT UR10, UR8, 0xffff, URZ, 0xc0, !UPT ;  /* 0x0000ffff080a7892 */ /* 0x000fe2000f8ec0ff */
[----:B------:R-:W-:Y:S01]  /*0f20*/  BAR.SYNC.DEFER_BLOCKING 0x0 ;  /* 0x0000000000007b1d */ /* 0x000fe20000010000 */
[----:B------:R-:W-:-:S04]  /*0f30*/  UISETP.LT.AND UP0, UPT, UR11, UR9, UPT ;  /* 0x000000090b00728c */ /* 0x000fc8000bf01270 */
[----:B------:R-:W-:Y:S01]  /*0f40*/  IMAD R21, R0, UR10, RZ ;  /* 0x0000000a00157c24 */ /* 0x000fe2000f8e02ff */
[----:B------:R-:W-:Y:S01]  /*0f50*/  BSSY.RECONVERGENT B1, `(.L_x_19) ;  /* 0x0000053000017945 */ /* 0x000fe20003800200 */
[----:B------:R-:W-:-:S03]  /*0f60*/  USEL UR9, UR11, UR9, UP0 ;  /* 0x000000090b097287 */ /* 0x000fc60008000000 */
[----:B0-----:R-:W-:Y:S01]  /*0f70*/  VIMNMX R4, PT, PT, R8, R21, PT ;  /* 0x0000001508047248 */ /* 0x001fe20003fe0100 */
[----:B------:R-:W-:Y:S01]  /*0f80*/  UIADD3 UR6, UPT, UPT, UR9, UR6, URZ ;  /* 0x0000000609067290 */ /* 0x000fe2000fffe0ff */
[----:B-1----:R-:W-:Y:S02]  /*0f90*/  VIADDMNMX R16, R21, UR10, R8, PT ;  /* 0x0000000a15107c46 */ /* 0x002fe4000b800108 */
[----:B------:R-:W-:Y:S02]  /*0fa0*/  VIMNMX R20, PT, PT, R15, R4, PT ;  /* 0x000000040f147248 */ /* 0x000fe40003fe0100 */
[C---:B------:R-:W-:Y:S02]  /*0fb0*/  VIADDMNMX R5, R4.reuse, -UR20, RZ, !PT ;  /* 0x8000001404057c46 */ /* 0x040fe4000f8001ff */
[C---:B------:R-:W-:Y:S01]  /*0fc0*/  VIADDMNMX R6, R4.reuse, -R15, RZ, !PT ;  /* 0x8000000f04067246 */ /* 0x040fe200078001ff */
[----:B------:R-:W-:-:S07]  /*0fd0*/  IMAD.IADD R7, R4, 0x1, -R20 ;  /* 0x0000000104077824 */ /* 0x000fce00078e0a14 */
.L_x_24:
[C---:B------:R-:W-:Y:S01]  /*0fe0*/  ISETP.GE.AND P0, PT, R7.reuse, UR20, PT ;  /* 0x0000001407007c0c */ /* 0x040fe2000bf06270 */
[----:B------:R-:W-:Y:S04]  /*0ff0*/  BSSY.RECONVERGENT B2, `(.L_x_20) ;  /* 0x0000047000027945 */ /* 0x000fe80003800200 */
[----:B------:R-:W-:Y:S01]  /*1000*/  BSSY.RELIABLE B0, `(.L_x_21) ;  /* 0x0000028000007945 */ /* 0x000fe20003800100 */
[----:B------:R-:W-:Y:S01]  /*1010*/  VIADD R9, R7, UR4 ;  /* 0x0000000407097c36 */ /* 0x000fe20008000000 */
[----:B------:R-:W-:Y:S01]  /*1020*/  ISETP.LT.OR P0, PT, R20, 0x1, P0 ;  /* 0x000000011400780c */ /* 0x000fe20000701670 */
[----:B------:R-:W-:Y:S02]  /*1030*/  IMAD.MOV.U32 R17, RZ, RZ, R20 ;  /* 0x000000ffff117224 */ /* 0x000fe400078e0014 */
[----:B------:R-:W-:-:S10]  /*1040*/  IMAD.MOV.U32 R19, RZ, RZ, R7 ;  /* 0x000000ffff137224 */ /* 0x000fd400078e0007 */
[----:B------:R-:W-:Y:S05]  /*1050*/  @P0 BRA `(.L_x_22) ;  /* 0x0000000000740947 */ /* 0x000fea0003800000 */
[----:B------:R-:W0:Y:S01]  /*1060*/  S2UR UR10, SR_CgaCtaId ;  /* 0x00000000000a79c3 */ /* 0x000e220000008800 */
[----:B------:R-:W-:Y:S01]  /*1070*/  IMAD.U32 R23, RZ, RZ, UR5 ;  /* 0x00000005ff177e24 */ /* 0x000fe2000f8e00ff */
[----:B------:R-:W-:Y:S01]  /*1080*/  SHF.R.S32.HI R18, RZ, 0x1f, R9 ;  /* 0x0000001fff127819 */ /* 0x000fe20000011409 */
[----:B------:R-:W-:Y:S02]  /*1090*/  UMOV UR9, 0x400 ;  /* 0x0000040000097882 */ /* 0x000fe40000000000 */
[----:B------:R-:W-:Y:S01]  /*10a0*/  UIADD3 UR11, UPT, UPT, UR9, 0x1000, URZ ;  /* 0x00001000090b7890 */ /* 0x000fe2000fffe0ff */
[----:B------:R-:W-:Y:S02]  /*10b0*/  IADD3 R22, PT, PT, R20, -0x1, R23 ;  /* 0xffffffff14167810 */ /* 0x000fe40007ffe017 */
[----:B------:R-:W-:Y:S02]  /*10c0*/  LEA.HI R18, R18, R9, RZ, 0xa ;  /* 0x0000000912127211 */ /* 0x000fe400078f50ff */
[----:B------:R-:W-:-:S02]  /*10d0*/  SHF.R.S32.HI R23, RZ, 0x1f, R22 ;  /* 0x0000001fff177819 */ /* 0x000fc40000011416 */
[----:B------:R-:W-:Y:S02]  /*10e0*/  LOP3.LUT R18, R18, 0x3ffffc00, RZ, 0xc0, !PT ;  /* 0x3ffffc0012127812 */ /* 0x000fe400078ec0ff */
[----:B------:R-:W-:-:S03]  /*10f0*/  LEA.HI R23, R23, R22, RZ, 0xa ;  /* 0x0000001617177211 */ /* 0x000fc600078f50ff */
[----:B------:R-:W-:Y:S01]  /*1100*/  IMAD.IADD R18, R9, 0x1, -R18 ;  /* 0x0000000109127824 */ /* 0x000fe200078e0a12 */
[----:B------:R-:W-:-:S05]  /*1110*/  LOP3.LUT R23, R23, 0x3ffffc00, RZ, 0xc0, !PT ;  /* 0x3ffffc0017177812 */ /* 0x000fca00078ec0ff */
[----:B------:R-:W-:Y:S01]  /*1120*/  IMAD.IADD R23, R22, 0x1, -R23 ;  /* 0x0000000116177824 */ /* 0x000fe200078e0a17 */
[----:B0-----:R-:W-:Y:S02]  /*1130*/  ULEA UR11, UR10, UR11, 0x18 ;  /* 0x0000000b0a0b7291 */ /* 0x001fe4000f8ec0ff */
[----:B------:R-:W-:-:S04]  /*1140*/  ULEA UR9, UR10, UR9, 0x18 ;  /* 0x000000090a097291 */ /* 0x000fc8000f8ec0ff */
[----:B------:R-:W-:Y:S02]  /*1150*/  LEA R18, R18, UR11, 0x2 ;  /* 0x0000000b12127c11 */ /* 0x000fe4000f8e10ff */
[----:B------:R-:W-:-:S04]  /*1160*/  LEA R23, R23, UR9, 0x2 ;  /* 0x0000000917177c11 */ /* 0x000fc8000f8e10ff */
[----:B------:R-:W-:Y:S04]  /*1170*/  LDS R18, [R18] ;  /* 0x0000000012127984 */ /* 0x000fe80000000800 */
[----:B------:R-:W0:Y:S02]  /*1180*/  LDS R23, [R23] ;  /* 0x0000000017177984 */ /* 0x000e240000000800 */
[----:B0-----:R-:W-:-:S13]  /*1190*/  ISETP.GT.AND P1, PT, R23, R18, PT ;  /* 0x000000121700720c */ /* 0x001fda0003f24270 */
[----:B------:R-:W-:Y:S01]  /*11a0*/  @P1 IADD3 R22, PT, PT, R20, 0x1, -R5 ;  /* 0x0000000114161810 */ /* 0x000fe20007ffe805 */
[----:B------:R-:W-:Y:S05]  /*11b0*/  @P1 BREAK.RELIABLE B0 ;  /* 0x0000000000001942 */ /* 0x000fea0003800100 */
[----:B------:R-:W-:Y:S01]  /*11c0*/  @P1 LEA.HI R22, R22, R22, RZ, 0x1 ;  /* 0x0000001616161211 */ /* 0x000fe200078f08ff */
[----:B------:R-:W-:Y:S01]  /*11d0*/  @P1 IMAD.MOV.U32 R6, RZ, RZ, R19 ;  /* 0x000000ffff061224 */ /* 0x000fe200078e0013 */
[----:B------:R-:W-:Y:S02]  /*11e0*/  @P1 PLOP3.LUT P0, PT, PT, PT, PT, 0x8, 0x80 ;  /* 0x000000000080181c */ /* 0x000fe40003f0e170 */
[----:B------:R-:W-:-:S05]  /*11f0*/  @P1 SHF.R.S32.HI R22, RZ, 0x1, R22 ;  /* 0x00000001ff161819 */ /* 0x000fca0000011416 */
[--C-:B------:R-:W-:Y:S02]  /*1200*/  @P1 IMAD.IADD R7, R7, 0x1, R22.reuse ;  /* 0x0000000107071824 */ /* 0x100fe400078e0216 */
[----:B------:R-:W-:Y:S01]  /*1210*/  @P1 IMAD.IADD R20, R20, 0x1, -R22 ;  /* 0x0000000114141824 */ /* 0x000fe200078e0a16 */
[----:B------:R-:W-:Y:S06]  /*1220*/  @P1 BRA `(.L_x_23) ;  /* 0x00000000008c1947 */ /* 0x000fec0003800000 */
.L_x_22:
[----:B------:R-:W-:Y:S02]  /*1230*/  ISETP.GE.AND P1, PT, R20, R15, PT ;  /* 0x0000000f1400720c */ /* 0x000fe40003f26270 */
[----:B------:R-:W-:Y:S02]  /*1240*/  PLOP3.LUT P0, PT, PT, PT, PT, 0x80, 0x8 ;  /* 0x000000000008781c */ /* 0x000fe40003f0f070 */
[----:B------:R-:W-:-:S13]  /*1250*/  ISETP.LT.OR P1, PT, R7, 0x1, P1 ;  /* 0x000000010700780c */ /* 0x000fda0000f21670 */
[----:B------:R-:W-:Y:S05]  /*1260*/  @P1 BREAK.RELIABLE B0 ;  /* 0x0000000000001942 */ /* 0x000fea0003800100 */
[----:B------:R-:W-:Y:S05]  /*1270*/  @P1 BRA `(.L_x_23) ;  /* 0x0000000000781947 */ /* 0x000fea0003800000 */
[----:B------:R-:W-:Y:S05]  /*1280*/  BSYNC.RELIABLE B0 ;  /* 0x0000000000007941 */ /* 0x000fea0003800100 */
.L_x_21:
[----:B------:R-:W0:Y:S01]  /*1290*/  S2UR UR11, SR_CgaCtaId ;  /* 0x00000000000b79c3 */ /* 0x000e220000008800 */
[----:B------:R-:W-:Y:S01]  /*12a0*/  VIADD R9, R9, 0xffffffff ;  /* 0xffffffff09097836 */ /* 0x000fe20000000000 */
[----:B------:R-:W-:Y:S01]  /*12b0*/  UMOV UR9, 0x400 ;  /* 0x0000040000097882 */ /* 0x000fe20000000000 */
[----:B------:R-:W-:Y:S01]  /*12c0*/  VIADD R7, R17, UR5 ;  /* 0x0000000511077c36 */ /* 0x000fe20008000000 */
[----:B------:R-:W-:Y:S02]  /*12d0*/  UIADD3 UR10, UPT, UPT, UR9, 0x1000, URZ ;  /* 0x00001000090a7890 */ /* 0x000fe4000fffe0ff */
[----:B------:R-:W-:Y:S02]  /*12e0*/  SHF.R.S32.HI R18, RZ, 0x1f, R9 ;  /* 0x0000001fff127819 */ /* 0x000fe40000011409 */
[----:B------:R-:W-:Y:S02]  /*12f0*/  SHF.R.S32.HI R20, RZ, 0x1f, R7 ;  /* 0x0000001fff147819 */ /* 0x000fe40000011407 */
[----:B------:R-:W-:-:S02]  /*1300*/  LEA.HI R18, R18, R9, RZ, 0xa ;  /* 0x0000000912127211 */ /* 0x000fc400078f50ff */
[----:B------:R-:W-:Y:S02]  /*1310*/  LEA.HI R20, R20, R7, RZ, 0xa ;  /* 0x0000000714147211 */ /* 0x000fe400078f50ff */
[----:B------:R-:W-:Y:S02]  /*1320*/  LOP3.LUT R18, R18, 0x3ffffc00, RZ, 0xc0, !PT ;  /* 0x3ffffc0012127812 */ /* 0x000fe400078ec0ff */
[----:B------:R-:W-:-:S03]  /*1330*/  LOP3.LUT R20, R20, 0x3ffffc00, RZ, 0xc0, !PT ;  /* 0x3ffffc0014147812 */ /* 0x000fc600078ec0ff */
[----:B------:R-:W-:Y:S02]  /*1340*/  IMAD.IADD R18, R9, 0x1, -R18 ;  /* 0x0000000109127824 */ /* 0x000fe400078e0a12 */
[----:B------:R-:W-:Y:S01]  /*1350*/  IMAD.IADD R20, R7, 0x1, -R20 ;  /* 0x0000000107147824 */ /* 0x000fe200078e0a14 */
[----:B0-----:R-:W-:Y:S02]  /*1360*/  ULEA UR10, UR11, UR10, 0x18 ;  /* 0x0000000a0b0a7291 */ /* 0x001fe4000f8ec0ff */
[----:B------:R-:W-:-:S04]  /*1370*/  ULEA UR9, UR11, UR9, 0x18 ;  /* 0x000000090b097291 */ /* 0x000fc8000f8ec0ff */
[----:B------:R-:W-:Y:S02]  /*1380*/  LEA R18, R18, UR10, 0x2 ;  /* 0x0000000a12127c11 */ /* 0x000fe4000f8e10ff */
[----:B------:R-:W-:Y:S01]  /*1390*/  LEA R9, R20, UR9, 0x2 ;  /* 0x0000000914097c11 */ /* 0x000fe2000f8e10ff */
[----:B------:R-:W-:-:S03]  /*13a0*/  IMAD.MOV.U32 R20, RZ, RZ, R17 ;  /* 0x000000ffff147224 */ /* 0x000fc600078e0011 */
[----:B------:R-:W-:Y:S04]  /*13b0*/  LDS R18, [R18] ;  /* 0x0000000012127984 */ /* 0x000fe80000000800 */
[----:B------:R-:W0:Y:S02]  /*13c0*/  LDS R9, [R9] ;  /* 0x0000000009097984 */ /* 0x000e240000000800 */
[----:B0-----:R-:W-:-:S13]  /*13d0*/  ISETP.GE.AND P1, PT, R18, R9, PT ;  /* 0x000000091200720c */ /* 0x001fda0003f26270 */
[----:B------:R-:W-:Y:S01]  /*13e0*/  @P1 IADD3 R7, PT, PT, R19, 0x1, -R6 ;  /* 0x0000000113071810 */ /* 0x000fe20007ffe806 */
[----:B------:R-:W-:Y:S01]  /*13f0*/  @P1 IMAD.MOV.U32 R5, RZ, RZ, R17 ;  /* 0x000000ffff051224 */ /* 0x000fe200078e0011 */
[----:B------:R-:W-:Y:S02]  /*1400*/  @P1 PLOP3.LUT P0, PT, PT, PT, PT, 0x8, 0x80 ;  /* 0x000000000080181c */ /* 0x000fe40003f0e170 */
[----:B------:R-:W-:-:S04]  /*1410*/  @P1 LEA.HI R7, R7, R7, RZ, 0x1 ;  /* 0x0000000707071211 */ /* 0x000fc800078f08ff */
[----:B------:R-:W-:Y:S01]  /*1420*/  @P1 SHF.R.S32.HI R22, RZ, 0x1, R7 ;  /* 0x00000001ff161819 */ /* 0x000fe20000011407 */
[----:B------:R-:W-:-:S04]  /*1430*/  IMAD.MOV.U32 R7, RZ, RZ, R19 ;  /* 0x000000ffff077224 */ /* 0x000fc800078e0013 */
[--C-:B------:R-:W-:Y:S02]  /*1440*/  @P1 IMAD.IADD R20, R17, 0x1, R22.reuse ;  /* 0x0000000111141824 */ /* 0x100fe400078e0216 */
[----:B------:R-:W-:-:S07]  /*1450*/  @P1 IMAD.IADD R7, R19, 0x1, -R22 ;  /* 0x0000000113071824 */ /* 0x000fce00078e0a16 */
.L_x_23:
[----:B------:R-:W-:Y:S05]  /*1460*/  BSYNC.RECONVERGENT B2 ;  /* 0x0000000000027941 */ /* 0x000fea0003800200 */
.L_x_20:
[----:B------:R-:W-:Y:S05]  /*1470*/  @!P0 BRA `(.L_x_24) ;  /* 0xfffffff800d88947 */ /* 0x000fea000383ffff */
[----:B------:R-:W-:Y:S05]  /*1480*/  BSYNC.RECONVERGENT B1 ;  /* 0x0000000000017941 */ /* 0x000fea0003800200 */
.L_x_19:
[----:B------:R-:W-:Y:S05]  /*1490*/  WARPSYNC.ALL ;  /* 0x0000000000007948 */ /* 0x000fea0003800000 */
[----:B------:R-:W-:Y:S01]  /*14a0*/  VIMNMX R22, PT, PT, R15, R16, PT ;  /* 0x000000100f167248 */ /* 0x000fe20003fe0100 */
[----:B------:R-:W-:Y:S01]  /*14b0*/  BSSY.RECONVERGENT B2, `(.L_x_25) ;  /* 0x000004f000027945 */ /* 0x000fe20003800200 */
[C---:B------:R-:W-:Y:S02]  /*14c0*/  VIADDMNMX R5, R16.reuse, -UR20, RZ, !PT ;  /* 0x8000001410057c46 */ /* 0x040fe4000f8001ff */
[C---:B------:R-:W-:Y:S01]  /*14d0*/  VIADDMNMX R6, R16.reuse, -R15, RZ, !PT ;  /* 0x8000000f10067246 */ /* 0x040fe200078001ff */
[----:B------:R-:W-:-:S07]  /*14e0*/  IMAD.IADD R7, R16, 0x1, -R22 ;  /* 0x0000000110077824 */ /* 0x000fce00078e0a16 */
.L_x_30:
[----:B------:R-:W-:Y:S01]  /*14f0*/  ISETP.GE.AND P0, PT, R7, UR20, PT ;  /* 0x0000001407007c0c */ /* 0x000fe2000bf06270 */
[----:B------:R-:W-:Y:S04]  /*1500*/  BSSY.RECONVERGENT B3, `(.L_x_26) ;  /* 0x0000048000037945 */ /* 0x000fe80003800200 */
[----:B------:R-:W-:Y:S01]  /*1510*/  BSSY.RELIABLE B1, `(.L_x_27) ;  /* 0x0000028000017945 */ /* 0x000fe20003800100 */
[----:B------:R-:W-:Y:S01]  /*1520*/  IMAD.MOV.U32 R9, RZ, RZ, R22 ;  /* 0x000000ffff097224 */ /* 0x000fe200078e0016 */
[----:B------:R-:W-:Y:S01]  /*1530*/  ISETP.LT.OR P0, PT, R22, 0x1, P0 ;  /* 0x000000011600780c */ /* 0x000fe20000701670 */
[----:B------:R-:W-:-:S12]  /*1540*/  IMAD.MOV.U32 R17, RZ, RZ, R7 ;  /* 0x000000ffff117224 */ /* 0x000fd800078e0007 */
[----:B------:R-:W-:Y:S05]  /*1550*/  @P0 BRA `(.L_x_28) ;  /* 0x0000000000780947 */ /* 0x000fea0003800000 */
[----:B------:R-:W0:Y:S01]  /*1560*/  S2UR UR10, SR_CgaCtaId ;  /* 0x00000000000a79c3 */ /* 0x000e220000008800 */
[----:B------:R-:W-:Y:S01]  /*1570*/  IMAD.U32 R23, RZ, RZ, UR5 ;  /* 0x00000005ff177e24 */ /* 0x000fe2000f8e00ff */
[----:B------:R-:W-:Y:S01]  /*1580*/  UMOV UR9, 0x400 ;  /* 0x0000040000097882 */ /* 0x000fe20000000000 */
[----:B------:R-:W-:Y:S01]  /*1590*/  VIADD R18, R7, UR4 ;  /* 0x0000000407127c36 */ /* 0x000fe20008000000 */
[----:B------:R-:W-:Y:S02]  /*15a0*/  UIADD3 UR11, UPT, UPT, UR9, 0x1000, URZ ;  /* 0x00001000090b7890 */ /* 0x000fe4000fffe0ff */
[----:B------:R-:W-:Y:S02]  /*15b0*/  IADD3 R23, PT, PT, R22, -0x1, R23 ;  /* 0xffffffff16177810 */ /* 0x000fe40007ffe017 */
[----:B------:R-:W-:Y:S02]  /*15c0*/  SHF.R.S32.HI R19, RZ, 0x1f, R18 ;  /* 0x0000001fff137819 */ /* 0x000fe40000011412 */
[----:B------:R-:W-:-:S02]  /*15d0*/  SHF.R.S32.HI R24, RZ, 0x1f, R23 ;  /* 0x0000001fff187819 */ /* 0x000fc40000011417 */
[----:B------:R-:W-:Y:S02]  /*15e0*/  LEA.HI R19, R19, R18, RZ, 0xa ;  /* 0x0000001213137211 */ /* 0x000fe400078f50ff */
        /* <DEDUP_REMOVED lines=21> */
.L_x_28:
[----:B------:R-:W-:Y:S02]  /*1740*/  ISETP.GE.AND P1, PT, R22, R15, PT ;  /* 0x0000000f1600720c */ /* 0x000fe40003f26270 */
[----:B------:R-:W-:Y:S02]  /*1750*/  PLOP3.LUT P0, PT, PT, PT, PT, 0x80, 0x8 ;  /* 0x000000000008781c */ /* 0x000fe40003f0f070 */
[----:B------:R-:W-:-:S13]  /*1760*/  ISETP.LT.OR P1, PT, R7, 0x1, P1 ;  /* 0x000000010700780c */ /* 0x000fda0000f21670 */
[----:B------:R-:W-:Y:S05]  /*1770*/  @P1 BREAK.RELIABLE B1 ;  /* 0x0000000000011942 */ /* 0x000fea0003800100 */
[----:B------:R-:W-:Y:S05]  /*1780*/  @P1 BRA `(.L_x_29) ;  /* 0x00000000007c1947 */ /* 0x000fea0003800000 */
[----:B------:R-:W-:Y:S05]  /*1790*/  BSYNC.RELIABLE B1 ;  /* 0x0000000000017941 */ /* 0x000fea0003800100 */
.L_x_27:
        /* <DEDUP_REMOVED lines=16> */
[----:B------:R-:W-:Y:S01]  /*18a0*/  LEA R19, R22, UR9, 0x2 ;  /* 0x0000000916137c11 */ /* 0x000fe2000f8e10ff */
[----:B------:R-:W-:Y:S01]  /*18b0*/  IMAD.MOV.U32 R22, RZ, RZ, R9 ;  /* 0x000000ffff167224 */ /* 0x000fe200078e0009 */
[----:B------:R-:W-:-:S04]  /*18c0*/  LEA R18, R18, UR10, 0x2 ;  /* 0x0000000a12127c11 */ /* 0x000fc8000f8e10ff */
        /* <DEDUP_REMOVED lines=11> */
.L_x_29:
[----:B------:R-:W-:Y:S05]  /*1980*/  BSYNC.RECONVERGENT B3 ;  /* 0x0000000000037941 */ /* 0x000fea0003800200 */
.L_x_26:
[----:B------:R-:W-:Y:S05]  /*1990*/  @!P0 BRA `(.L_x_30) ;  /* 0xfffffff800d48947 */ /* 0x000fea000383ffff */
[----:B------:R-:W-:Y:S05]  /*19a0*/  BSYNC.RECONVERGENT B2 ;  /* 0x0000000000027941 */ /* 0x000fea0003800200 */
.L_x_25:
[----:B------:R-:W-:Y:S05]  /*19b0*/  WARPSYNC.ALL ;  /* 0x0000000000007948 */ /* 0x000fea0003800000 */
[----:B------:R-:W-:Y:S01]  /*19c0*/  IMAD.IADD R7, R4, 0x1, -R20 ;  /* 0x0000000104077824 */ /* 0x000fe200078e0a14 */
[----:B------:R-:W0:Y:S01]  /*19d0*/  LDCU.64 UR10, c[0x0][0x3a0] ;  /* 0x00007400ff0a77ac */ /* 0x000e220008000a00 */
[----:B------:R-:W-:Y:S01]  /*19e0*/  IMAD.IADD R5, R11, 0x1, R14 ;  /* 0x000000010b057824 */ /* 0x000fe200078e020e */
[----:B------:R-:W-:Y:S01]  /*19f0*/  BSSY.RECONVERGENT B2, `(.L_x_31) ;  /* 0x000002f000027945 */ /* 0x000fe20003800200 */
[----:B------:R-:W-:Y:S01]  /*1a00*/  IMAD.IADD R9, R22, 0x1, -R20 ;  /* 0x0000000116097824 */ /* 0x000fe200078e0a14 */
[----:B------:R-:W-:Y:S01]  /*1a10*/  IADD3 R16, PT, PT, R16, -R7, -R22 ;  /* 0x8000000710107210 */ /* 0x000fe20007ffe816 */
[----:B------:R-:W-:Y:S01]  /*1a20*/  IMAD.MOV.U32 R24, RZ, RZ, RZ ;  /* 0x000000ffff187224 */ /* 0x000fe200078e00ff */
[----:B------:R-:W-:Y:S01]  /*1a30*/  SHF.R.S32.HI R17, RZ, 0x1f, R5 ;  /* 0x0000001fff117819 */ /* 0x000fe20000011405 */
[----:B------:R-:W-:Y:S01]  /*1a40*/  IMAD.MOV.U32 R19, RZ, RZ, RZ ;  /* 0x000000ffff137224 */ /* 0x000fe200078e00ff */
[----:B------:R-:W-:-:S02]  /*1a50*/  IADD3 R5, P0, PT, R4, R5, RZ ;  /* 0x0000000504057210 */ /* 0x000fc40007f1e0ff */
[----:B------:R-:W-:Y:S02]  /*1a60*/  VIMNMX R18, PT, PT, R9, R16, PT ;  /* 0x0000001009127248 */ /* 0x000fe40003fe0100 */
[----:B------:R-:W-:Y:S01]  /*1a70*/  LEA.HI.X.SX32 R6, R4, R17, 0x1, P0 ;  /* 0x0000001104067211 */ /* 0x000fe200000f0eff */
[----:B------:R-:W-:Y:S01]  /*1a80*/  IMAD.MOV.U32 R17, RZ, RZ, RZ ;  /* 0x000000ffff117224 */ /* 0x000fe200078e00ff */
[----:B------:R-:W-:Y:S01]  /*1a90*/  ISETP.GE.AND P0, PT, R18, 0x1, PT ;  /* 0x000000011200780c */ /* 0x000fe20003f06270 */
[----:B------:R-:W-:Y:S01]  /*1aa0*/  VIADD R18, R7, UR4 ;  /* 0x0000000407127c36 */ /* 0x000fe20008000000 */
[----:B0-----:R-:W-:-:S04]  /*1ab0*/  LEA R4, P1, R5, UR10, 0x2 ;  /* 0x0000000a05047c11 */ /* 0x001fc8000f8210ff */
[----:B------:R-:W-:-:S07]  /*1ac0*/  LEA.HI.X R5, R5, UR11, R6, 0x2, P1 ;  /* 0x0000000b05057c11 */ /* 0x000fce00088f1406 */
[----:B------:R-:W-:Y:S05]  /*1ad0*/  @!P0 BRA `(.L_x_32) ;  /* 0x0000000000808947 */ /* 0x000fea0003800000 */
[----:B------:R-:W0:Y:S01]  /*1ae0*/  S2R R6, SR_CgaCtaId ;  /* 0x0000000000067919 */ /* 0x000e220000008800 */
[----:B------:R-:W-:Y:S01]  /*1af0*/  MOV R25, 0x400 ;  /* 0x0000040000197802 */ /* 0x000fe20000000f00 */
[----:B------:R-:W-:Y:S02]  /*1b00*/  IMAD.MOV.U32 R17, RZ, RZ, RZ ;  /* 0x000000ffff117224 */ /* 0x000fe400078e00ff */
[----:B------:R-:W-:Y:S02]  /*1b10*/  IMAD.MOV.U32 R19, RZ, RZ, RZ ;  /* 0x000000ffff137224 */ /* 0x000fe400078e00ff */
[----:B------:R-:W-:Y:S02]  /*1b20*/  VIADD R23, R25, 0x1000 ;  /* 0x0000100019177836 */ /* 0x000fe40000000000 */
[----:B------:R-:W-:Y:S01]  /*1b30*/  IMAD.MOV.U32 R24, RZ, RZ, RZ ;  /* 0x000000ffff187224 */ /* 0x000fe200078e00ff */
[C---:B0-----:R-:W-:Y:S02]  /*1b40*/  LEA R25, R6.reuse, R25, 0x18 ;  /* 0x0000001906197211 */ /* 0x041fe400078ec0ff */
[----:B------:R-:W-:-:S07]  /*1b50*/  LEA R23, R6, R23, 0x18 ;  /* 0x0000001706177211 */ /* 0x000fce00078ec0ff */
.L_x_33:
[----:B------:R-:W-:-:S04]  /*1b60*/  IADD3 R6, PT, PT, R24, UR5, R20 ;  /* 0x0000000518067c10 */ /* 0x000fc8000fffe014 */
[----:B------:R-:W-:-:S04]  /*1b70*/  SHF.R.S32.HI R7, RZ, 0x1f, R6 ;  /* 0x0000001fff077819 */ /* 0x000fc80000011406 */
[----:B------:R-:W-:-:S04]  /*1b80*/  LEA.HI R7, R7, R6, RZ, 0xa ;  /* 0x0000000607077211 */ /* 0x000fc800078f50ff */
[----:B------:R-:W-:-:S05]  /*1b90*/  LOP3.LUT R7, R7, 0x3ffffc00, RZ, 0xc0, !PT ;  /* 0x3ffffc0007077812 */ /* 0x000fca00078ec0ff */
[----:B------:R-:W-:Y:S02]  /*1ba0*/  IMAD.IADD R6, R6, 0x1, -R7 ;  /* 0x0000000106067824 */ /* 0x000fe400078e0a07 */
[----:B------:R-:W-:Y:S02]  /*1bb0*/  IMAD.IADD R7, R18, 0x1, R19 ;  /* 0x0000000112077824 */ /* 0x000fe400078e0213 */
[----:B------:R-:W-:-:S03]  /*1bc0*/  IMAD R27, R6, 0x4, R25 ;  /* 0x00000004061b7824 */ /* 0x000fc600078e0219 */
[----:B------:R-:W-:-:S03]  /*1bd0*/  SHF.R.S32.HI R26, RZ, 0x1f, R7 ;  /* 0x0000001fff1a7819 */ /* 0x000fc60000011407 */
[----:B------:R-:W-:Y:S01]  /*1be0*/  LDS R27, [R27] ;  /* 0x000000001b1b7984 */ /* 0x000fe20000000800 */
[----:B------:R-:W-:-:S04]  /*1bf0*/  LEA.HI R26, R26, R7, RZ, 0xa ;  /* 0x000000071a1a7211 */ /* 0x000fc800078f50ff */
[----:B------:R-:W-:-:S05]  /*1c00*/  LOP3.LUT R26, R26, 0x3ffffc00, RZ, 0xc0, !PT ;  /* 0x3ffffc001a1a7812 */ /* 0x000fca00078ec0ff */
[----:B------:R-:W-:Y:S02]  /*1c10*/  IMAD.IADD R26, R7, 0x1, -R26 ;  /* 0x00000001071a7824 */ /* 0x000fe400078e0a1a */
[----:B------:R-:W-:-:S04]  /*1c20*/  IMAD.WIDE.U32 R6, R17, 0x4, R4 ;  /* 0x0000000411067825 */ /* 0x000fc800078e0004 */
[----:B------:R-:W-:Y:S02]  /*1c30*/  IMAD R26, R26, 0x4, R23 ;  /* 0x000000041a1a7824 */ /* 0x000fe400078e0217 */
[----:B------:R-:W-:-:S04]  /*1c40*/  VIADD R17, R17, 0x1 ;  /* 0x0000000111117836 */ /* 0x000fc80000000000 */
[----:B------:R-:W0:Y:S02]  /*1c50*/  LDS R26, [R26] ;  /* 0x000000001a1a7984 */ /* 0x000e240000000800 */
[----:B0-----:R-:W-:-:S13]  /*1c60*/  ISETP.GT.AND P0, PT, R27, R26, PT ;  /* 0x0000001a1b00720c */ /* 0x001fda0003f04270 */
[----:B------:R-:W-:Y:S01]  /*1c70*/  @P0 VIADD R19, R19, 0x1 ;  /* 0x0000000113130836 */ /* 0x000fe20000000000 */
[----:B------:R0:W-:Y:S01]  /*1c80*/  @!P0 STG.E desc[UR12][R6.64], R27 ;  /* 0x0000001b06008986 */ /* 0x0001e2000c10190c */
[----:B------:R-:W-:-:S03]  /*1c90*/  @!P0 VIADD R24, R24, 0x1 ;  /* 0x0000000118188836 */ /* 0x000fc60000000000 */
[----:B------:R0:W-:Y:S01]  /*1ca0*/  @P0 STG.E desc[UR12][R6.64], R26 ;  /* 0x0000001a06000986 */ /* 0x0001e2000c10190c */
[----:B------:R-:W-:Y:S02]  /*1cb0*/  ISETP.GE.AND P0, PT, R19, R16, PT ;  /* 0x000000101300720c */ /* 0x000fe40003f06270 */
[----:B------:R-:W-:-:S13]  /*1cc0*/  ISETP.LT.AND P1, PT, R24, R9, PT ;  /* 0x000000091800720c */ /* 0x000fda0003f21270 */
[----:B0-----:R-:W-:Y:S05]  /*1cd0*/  @!P0 BRA P1, `(.L_x_33) ;  /* 0xfffffffc00a08947 */ /* 0x001fea000083ffff */
.L_x_32:
[----:B------:R-:W-:Y:S05]  /*1ce0*/  BSYNC.RECONVERGENT B2 ;  /* 0x0000000000027941 */ /* 0x000fea0003800200 */
.L_x_31:
[----:B------:R-:W-:Y:S01]  /*1cf0*/  ISETP.NE.AND P0, PT, R24, R9, PT ;  /* 0x000000091800720c */ /* 0x000fe20003f05270 */
[----:B------:R-:W-:-:S12]  /*1d00*/  BSSY.RECONVERGENT B2, `(.L_x_34) ;  /* 0x00000db000027945 */ /* 0x000fd80003800200 */
[----:B------:R-:W-:Y:S05]  /*1d10*/  @!P0 BRA `(.L_x_35) ;  /* 0x0000000400c88947 */ /* 0x000fea0003800000 */
[----:B------:R-:W-:Y:S01]  /*1d20*/  ISETP.GE.AND P0, PT, R24, R9, PT ;  /* 0x000000091800720c */ /* 0x000fe20003f06270 */
[----:B------:R-:W-:-:S12]  /*1d30*/  BSSY.RECONVERGENT B3, `(.L_x_36) ;  /* 0x000006f000037945 */ /* 0x000fd80003800200 */
[----:B------:R-:W-:Y:S05]  /*1d40*/  @P0 BRA `(.L_x_37) ;  /* 0x0000000400b40947 */ /* 0x000fea0003800000 */
[--C-:B------:R-:W-:Y:S01]  /*1d50*/  IMAD.IADD R19, R20, 0x1, R24.reuse ;  /* 0x0000000114137824 */ /* 0x100fe200078e0218 */
[----:B------:R-:W-:Y:S01]  /*1d60*/  BSSY.RECONVERGENT B4, `(.L_x_38) ;  /* 0x000002c000047945 */ /* 0x000fe20003800200 */
[----:B------:R-:W-:Y:S02]  /*1d70*/  IMAD.MOV.U32 R23, RZ, RZ, R17 ;  /* 0x000000ffff177224 */ /* 0x000fe400078e0011 */
[----:B------:R-:W-:Y:S02]  /*1d80*/  IMAD.IADD R6, R22, 0x1, -R19 ;  /* 0x0000000116067824 */ /* 0x000fe400078e0a13 */
[----:B------:R-:W-:-:S03]  /*1d90*/  IMAD.MOV.U32 R7, RZ, RZ, R24 ;  /* 0x000000ffff077224 */ /* 0x000fc600078e0018 */
[----:B------:R-:W-:-:S13]  /*1da0*/  LOP3.LUT P0, R6, R6, 0x3, RZ, 0xc0, !PT ;  /* 0x0000000306067812 */ /* 0x000fda000780c0ff */
[----:B------:R-:W-:Y:S05]  /*1db0*/  @!P0 BRA `(.L_x_39) ;  /* 0x0000000000988947 */ /* 0x000fea0003800000 */
[----:B------:R-:W0:Y:S01]  /*1dc0*/  S2R R23, SR_CgaCtaId ;  /* 0x0000000000177919 */ /* 0x000e220000008800 */
[----:B------:R-:W-:Y:S01]  /*1dd0*/  VIADD R16, R19, UR5 ;  /* 0x0000000513107c36 */ /* 0x000fe20008000000 */
[----:B------:R-:W-:Y:S01]  /*1de0*/  MOV R18, 0x400 ;  /* 0x0000040000127802 */ /* 0x000fe20000000f00 */
[----:B------:R-:W-:Y:S01]  /*1df0*/  IMAD.WIDE.U32 R4, R17, 0x4, R4 ;  /* 0x0000000411047825 */ /* 0x000fe200078e0004 */
[----:B------:R-:W-:Y:S02]  /*1e00*/  ISETP.NE.AND P0, PT, R6, 0x1, PT ;  /* 0x000000010600780c */ /* 0x000fe40003f05270 */
[----:B------:R-:W-:-:S04]  /*1e10*/  SHF.R.S32.HI R7, RZ, 0x1f, R16 ;  /* 0x0000001fff077819 */ /* 0x000fc80000011410 */
[----:B------:R-:W-:-:S04]  /*1e20*/  LEA.HI R7, R7, R16, RZ, 0xa ;  /* 0x0000001007077211 */ /* 0x000fc800078f50ff */
[----:B------:R-:W-:-:S05]  /*1e30*/  LOP3.LUT R7, R7, 0x3ffffc00, RZ, 0xc0, !PT ;  /* 0x3ffffc0007077812 */ /* 0x000fca00078ec0ff */
[----:B------:R-:W-:Y:S01]  /*1e40*/  IMAD.IADD R7, R16, 0x1, -R7 ;  /* 0x0000000110077824 */ /* 0x000fe200078e0a07 */
[----:B0-----:R-:W-:Y:S01]  /*1e50*/  LEA R18, R23, R18, 0x18 ;  /* 0x0000001217127211 */ /* 0x001fe200078ec0ff */
[----:B------:R-:W-:-:S04]  /*1e60*/  VIADD R23, R17, 0x1 ;  /* 0x0000000111177836 */ /* 0x000fc80000000000 */
[----:B------:R-:W-:Y:S02]  /*1e70*/  IMAD R25, R7, 0x4, R18 ;  /* 0x0000000407197824 */ /* 0x000fe400078e0212 */
[----:B------:R-:W-:-:S04]  /*1e80*/  VIADD R7, R24, 0x1 ;  /* 0x0000000118077836 */ /* 0x000fc80000000000 */
[----:B------:R-:W0:Y:S04]  /*1e90*/  LDS R25, [R25] ;  /* 0x0000000019197984 */ /* 0x000e280000000800 */
[----:B0-----:R0:W-:Y:S01]  /*1ea0*/  STG.E desc[UR12][R4.64], R25 ;  /* 0x0000001904007986 */ /* 0x0011e2000c10190c */
[----:B------:R-:W-:Y:S05]  /*1eb0*/  @!P0 BRA `(.L_x_39) ;  /* 0x0000000000588947 */ /* 0x000fea0003800000 */
[----:B------:R-:W-:Y:S01]  /*1ec0*/  VIADD R7, R16, 0x1 ;  /* 0x0000000110077836 */ /* 0x000fe20000000000 */
[----:B------:R-:W-:Y:S01]  /*1ed0*/  ISETP.NE.AND P0, PT, R6, 0x2, PT ;  /* 0x000000020600780c */ /* 0x000fe20003f05270 */
[----:B------:R-:W-:-:S03]  /*1ee0*/  VIADD R23, R17, 0x2 ;  /* 0x0000000211177836 */ /* 0x000fc60000000000 */
[----:B------:R-:W-:-:S04]  /*1ef0*/  SHF.R.S32.HI R26, RZ, 0x1f, R7 ;  /* 0x0000001fff1a7819 */ /* 0x000fc80000011407 */
[----:B------:R-:W-:-:S04]  /*1f00*/  LEA.HI R26, R26, R7, RZ, 0xa ;  /* 0x000000071a1a7211 */ /* 0x000fc800078f50ff */
[----:B------:R-:W-:-:S05]  /*1f10*/  LOP3.LUT R26, R26, 0x3ffffc00, RZ, 0xc0, !PT ;  /* 0x3ffffc001a1a7812 */ /* 0x000fca00078ec0ff */
[----:B------:R-:W-:-:S04]  /*1f20*/  IMAD.IADD R7, R7, 0x1, -R26 ;  /* 0x0000000107077824 */ /* 0x000fc800078e0a1a */
[----:B0-----:R-:W-:Y:S02]  /*1f30*/  IMAD R25, R7, 0x4, R18 ;  /* 0x0000000407197824 */ /* 0x001fe400078e0212 */
[----:B------:R-:W-:-:S04]  /*1f40*/  VIADD R7, R24, 0x2 ;  /* 0x0000000218077836 */ /* 0x000fc80000000000 */
[----:B------:R-:W0:Y:S04]  /*1f50*/  LDS R25, [R25] ;  /* 0x0000000019197984 */ /* 0x000e280000000800 */
[----:B0-----:R1:W-:Y:S01]  /*1f60*/  STG.E desc[UR12][R4.64+0x4], R25 ;  /* 0x0000041904007986 */ /* 0x0013e2000c10190c */
[----:B------:R-:W-:Y:S05]  /*1f70*/  @!P0 BRA `(.L_x_39) ;  /* 0x0000000000288947 */ /* 0x000fea0003800000 */
[----:B------:R-:W-:Y:S02]  /*1f80*/  VIADD R16, R16, 0x2 ;  /* 0x0000000210107836 */ /* 0x000fe40000000000 */
[----:B------:R-:W-:-:S03]  /*1f90*/  VIADD R23, R17, 0x3 ;  /* 0x0000000311177836 */ /* 0x000fc60000000000 */
[----:B------:R-:W-:-:S04]  /*1fa0*/  SHF.R.S32.HI R7, RZ, 0x1f, R16 ;  /* 0x0000001fff077819 */ /* 0x000fc80000011410 */
[----:B------:R-:W-:-:S04]  /*1fb0*/  LEA.HI R7, R7, R16, RZ, 0xa ;  /* 0x0000001007077211 */ /* 0x000fc800078f50ff */
[----:B------:R-:W-:-:S05]  /*1fc0*/  LOP3.LUT R7, R7, 0x3ffffc00, RZ, 0xc0, !PT ;  /* 0x3ffffc0007077812 */ /* 0x000fca00078ec0ff */
[----:B------:R-:W-:-:S04]  /*1fd0*/  IMAD.IADD R7, R16, 0x1, -R7 ;  /* 0x0000000110077824 */ /* 0x000fc800078e0a07 */
[----:B------:R-:W-:Y:S02]  /*1fe0*/  IMAD R18, R7, 0x4, R18 ;  /* 0x0000000407127824 */ /* 0x000fe400078e0212 */
[----:B------:R-:W-:-:S03]  /*1ff0*/  VIADD R7, R24, 0x3 ;  /* 0x0000000318077836 */ /* 0x000fc60000000000 */
[----:B-1----:R-:W0:Y:S04]  /*2000*/  LDS R25, [R18] ;  /* 0x0000000012197984 */ /* 0x002e280000000800 */
[----:B0-----:R2:W-:Y:S02]  /*2010*/  STG.E desc[UR12][R4.64+0x8], R25 ;  /* 0x0000081904007986 */ /* 0x0015e4000c10190c */
.L_x_39:
[----:B------:R-:W-:Y:S05]  /*2020*/  BSYNC.RECONVERGENT B4 ;  /* 0x0000000000047941 */ /* 0x000fea0003800200 */
.L_x_38:
[----:B------:R-:W-:-:S05]  /*2030*/  IMAD.IADD R19, R19, 0x1, -R22 ;  /* 0x0000000113137824 */ /* 0x000fca00078e0a16 */
[----:B------:R-:W-:-:S13]  /*2040*/  ISETP.GT.U32.AND P0, PT, R19, -0x4, PT ;  /* 0xfffffffc1300780c */ /* 0x000fda0003f04070 */
[----:B------:R-:W-:Y:S05]  /*2050*/  @P0 BRA `(.L_x_37) ;  /* 0x0000000000f00947 */ /* 0x000fea0003800000 */
[-C--:B------:R-:W-:Y:S01]  /*2060*/  ISETP.LT.U32.AND P0, PT, R8, R21.reuse, PT ;  /* 0x000000150800720c */ /* 0x080fe20003f01070 */
[----:B------:R-:W3:Y:S01]  /*2070*/  S2R R6, SR_CgaCtaId ;  /* 0x0000000000067919 */ /* 0x000ee20000008800 */
[----:B012---:R-:W-:Y:S01]  /*2080*/  SHF.R.S32.HI R4, RZ, 0x1f, R8 ;  /* 0x0000001fff047819 */ /* 0x007fe20000011408 */
[----:B------:R-:W-:Y:S01]  /*2090*/  IMAD.IADD R16, R11, 0x1, R14 ;  /* 0x000000010b107824 */ /* 0x000fe200078e020e */
[----:B------:R-:W0:Y:S01]  /*20a0*/  LDCU.64 UR10, c[0x0][0x3a0] ;  /* 0x00007400ff0a77ac */ /* 0x000e220008000a00 */
[----:B------:R-:W-:Y:S02]  /*20b0*/  MOV R17, 0x400 ;  /* 0x0000040000117802 */ /* 0x000fe40000000f00 */
[----:B------:R-:W-:Y:S02]  /*20c0*/  ISETP.LT.AND.EX P0, PT, R4, RZ, PT, P0 ;  /* 0x000000ff0400720c */ /* 0x000fe40003f01300 */
[----:B------:R-:W-:Y:S02]  /*20d0*/  IADD3 R20, PT, PT, R20, UR5, R7 ;  /* 0x0000000514147c10 */ /* 0x000fe4000fffe007 */
[----:B------:R-:W-:-:S02]  /*20e0*/  SEL R8, R8, R21, P0 ;  /* 0x0000001508087207 */ /* 0x000fc40000000000 */
[----:B------:R-:W-:Y:S02]  /*20f0*/  SEL R5, R4, RZ, P0 ;  /* 0x000000ff04057207 */ /* 0x000fe40000000000 */
[----:B------:R-:W-:-:S04]  /*2100*/  IADD3 R4, P0, PT, R16, R8, RZ ;  /* 0x0000000810047210 */ /* 0x000fc80007f1e0ff */
[----:B------:R-:W-:-:S04]  /*2110*/  LEA.HI.X.SX32 R5, R16, R5, 0x1, P0 ;  /* 0x0000000510057211 */ /* 0x000fc800000f0eff */
[C---:B------:R-:W-:Y:S01]  /*2120*/  SHF.L.U64.HI R5, R4.reuse, 0x2, R5 ;  /* 0x0000000204057819 */ /* 0x040fe20000010205 */
[----:B------:R-:W-:-:S04]  /*2130*/  IMAD.SHL.U32 R4, R4, 0x4, RZ ;  /* 0x0000000404047824 */ /* 0x000fc800078e00ff */
[----:B------:R-:W-:-:S03]  /*2140*/  IMAD.WIDE.U32 R4, R23, 0x4, R4 ;  /* 0x0000000417047825 */ /* 0x000fc600078e0004 */
[----:B0-----:R-:W-:Y:S02]  /*2150*/  IADD3 R4, P0, PT, R4, UR10, RZ ;  /* 0x0000000a04047c10 */ /* 0x001fe4000ff1e0ff */
[----:B---3--:R-:W-:Y:S02]  /*2160*/  LEA R8, R6, R17, 0x18 ;  /* 0x0000001106087211 */ /* 0x008fe400078ec0ff */
[----:B------:R-:W-:-:S04]  /*2170*/  IADD3 R4, P1, PT, R4, 0x8, RZ ;  /* 0x0000000804047810 */ /* 0x000fc80007f3e0ff */
[----:B------:R-:W-:Y:S01]  /*2180*/  IADD3.X R17, PT, PT, RZ, UR11, R5, P1, P0 ;  /* 0x0000000bff117c10 */ /* 0x000fe20008fe0405 */
[----:B------:R-:W-:-:S08]  /*2190*/  VIADD R5, R7, 0x1 ;  /* 0x0000000107057836 */ /* 0x000fd00000000000 */
.L_x_40:
[C---:B------:R-:W-:Y:S01]  /*21a0*/  VIADD R16, R20.reuse, 0x1 ;  /* 0x0000000114107836 */ /* 0x040fe20000000000 */
[----:B---3--:R-:W-:Y:S01]  /*21b0*/  SHF.R.S32.HI R19, RZ, 0x1f, R20 ;  /* 0x0000001fff137819 */ /* 0x008fe20000011414 */
[C---:B------:R-:W-:Y:S02]  /*21c0*/  VIADD R7, R20.reuse, 0x2 ;  /* 0x0000000214077836 */ /* 0x040fe40000000000 */
[----:B------:R-:W-:Y:S01]  /*21d0*/  VIADD R6, R20, 0x3 ;  /* 0x0000000314067836 */ /* 0x000fe20000000000 */
[----:B------:R-:W-:Y:S02]  /*21e0*/  SHF.R.S32.HI R21, RZ, 0x1f, R16 ;  /* 0x0000001fff157819 */ /* 0x000fe40000011410 */
[----:B------:R-:W-:Y:S02]  /*21f0*/  SHF.R.S32.HI R18, RZ, 0x1f, R7 ;  /* 0x0000001fff127819 */ /* 0x000fe40000011407 */
[----:B------:R-:W-:Y:S02]  /*2200*/  SHF.R.S32.HI R23, RZ, 0x1f, R6 ;  /* 0x0000001fff177819 */ /* 0x000fe40000011406 */
[----:B------:R-:W-:-:S02]  /*2210*/  LEA.HI R21, R21, R16, RZ, 0xa ;  /* 0x0000001015157211 */ /* 0x000fc400078f50ff */
[----:B------:R-:W-:Y:S02]  /*2220*/  LEA.HI R19, R19, R20, RZ, 0xa ;  /* 0x0000001413137211 */ /* 0x000fe400078f50ff */
[----:B------:R-:W-:Y:S02]  /*2230*/  LEA.HI R18, R18, R7, RZ, 0xa ;  /* 0x0000000712127211 */ /* 0x000fe400078f50ff */
[----:B------:R-:W-:Y:S02]  /*2240*/  LEA.HI R23, R23, R6, RZ, 0xa ;  /* 0x0000000617177211 */ /* 0x000fe400078f50ff */
[----:B------:R-:W-:Y:S02]  /*2250*/  LOP3.LUT R21, R21, 0x3ffffc00, RZ, 0xc0, !PT ;  /* 0x3ffffc0015157812 */ /* 0x000fe400078ec0ff */
[----:B------:R-:W-:Y:S02]  /*2260*/  LOP3.LUT R19, R19, 0x3ffffc00, RZ, 0xc0, !PT ;  /* 0x3ffffc0013137812 */ /* 0x000fe400078ec0ff */
[----:B------:R-:W-:Y:S01]  /*2270*/  LOP3.LUT R18, R18, 0x3ffffc00, RZ, 0xc0, !PT ;  /* 0x3ffffc0012127812 */ /* 0x000fe200078ec0ff */
[----:B------:R-:W-:Y:S01]  /*2280*/  IMAD.IADD R21, R16, 0x1, -R21 ;  /* 0x0000000110157824 */ /* 0x000fe200078e0a15 */
[----:B------:R-:W-:Y:S01]  /*2290*/  LOP3.LUT R23, R23, 0x3ffffc00, RZ, 0xc0, !PT ;  /* 0x3ffffc0017177812 */ /* 0x000fe200078ec0ff */
[----:B------:R-:W-:-:S02]  /*22a0*/  IMAD.IADD R19, R20, 0x1, -R19 ;  /* 0x0000000114137824 */ /* 0x000fc400078e0a13 */
[----:B------:R-:W-:Y:S02]  /*22b0*/  IMAD.IADD R7, R7, 0x1, -R18 ;  /* 0x0000000107077824 */ /* 0x000fe400078e0a12 */
[----:B------:R-:W-:Y:S02]  /*22c0*/  IMAD.IADD R23, R6, 0x1, -R23 ;  /* 0x0000000106177824 */ /* 0x000fe400078e0a17 */
[--C-:B------:R-:W-:Y:S02]  /*22d0*/  IMAD R21, R21, 0x4, R8.reuse ;  /* 0x0000000415157824 */ /* 0x100fe400078e0208 */
[--C-:B------:R-:W-:Y:S02]  /*22e0*/  IMAD R19, R19, 0x4, R8.reuse ;  /* 0x0000000413137824 */ /* 0x100fe400078e0208 */
[--C-:B------:R-:W-:Y:S02]  /*22f0*/  IMAD R7, R7, 0x4, R8.reuse ;  /* 0x0000000407077824 */ /* 0x100fe400078e0208 */
[----:B------:R-:W-:Y:S01]  /*2300*/  IMAD R6, R23, 0x4, R8 ;  /* 0x0000000417067824 */ /* 0x000fe200078e0208 */
[----:B------:R-:W0:Y:S01]  /*2310*/  LDS R21, [R21] ;  /* 0x0000000015157984 */ /* 0x000e220000000800 */
[----:B------:R-:W-:-:S03]  /*2320*/  VIADD R20, R20, 0x4 ;  /* 0x0000000414147836 */ /* 0x000fc60000000000 */
[----:B------:R1:W2:Y:S04]  /*2330*/  LDS R23, [R7] ;  /* 0x0000000007177984 */ /* 0x0002a80000000800 */
[----:B------:R3:W4:Y:S04]  /*2340*/  LDS R25, [R6] ;  /* 0x0000000006197984 */ /* 0x0007280000000800 */
[----:B------:R-:W5:Y:S01]  /*2350*/  LDS R19, [R19] ;  /* 0x0000000013137984 */ /* 0x000f620000000800 */
[----:B-1----:R-:W-:Y:S02]  /*2360*/  IMAD.MOV.U32 R7, RZ, RZ, R17 ;  /* 0x000000ffff077224 */ /* 0x002fe400078e0011 */
[----:B---3--:R-:W-:-:S02]  /*2370*/  IMAD.MOV.U32 R6, RZ, RZ, R4 ;  /* 0x000000ffff067224 */ /* 0x008fc400078e0004 */
[C---:B------:R-:W-:Y:S02]  /*2380*/  VIADD R4, R5.reuse, 0x3 ;  /* 0x0000000305047836 */ /* 0x040fe40000000000 */
[----:B------:R-:W-:-:S03]  /*2390*/  VIADD R5, R5, 0x4 ;  /* 0x0000000405057836 */ /* 0x000fc60000000000 */
[----:B------:R-:W-:Y:S02]  /*23a0*/  ISETP.GE.AND P0, PT, R4, R9, PT ;  /* 0x000000090400720c */ /* 0x000fe40003f06270 */
[----:B------:R-:W-:-:S05]  /*23b0*/  IADD3 R4, P1, PT, R6, 0x10, RZ ;  /* 0x0000001006047810 */ /* 0x000fca0007f3e0ff */
[----:B------:R-:W-:Y:S01]  /*23c0*/  IMAD.X R17, RZ, RZ, R7, P1 ;  /* 0x000000ffff117224 */ /* 0x000fe200008e0607 */
[----:B0-----:R3:W-:Y:S04]  /*23d0*/  STG.E desc[UR12][R6.64+-0x4], R21 ;  /* 0xfffffc1506007986 */ /* 0x0017e8000c10190c */
[----:B--2---:R3:W-:Y:S04]  /*23e0*/  STG.E desc[UR12][R6.64], R23 ;  /* 0x0000001706007986 */ /* 0x0047e8000c10190c */
[----:B----4-:R3:W-:Y:S04]  /*23f0*/  STG.E desc[UR12][R6.64+0x4], R25 ;  /* 0x0000041906007986 */ /* 0x0107e8000c10190c */
[----:B-----5:R3:W-:Y:S01]  /*2400*/  STG.E desc[UR12][R6.64+-0x8], R19 ;  /* 0xfffff81306007986 */ /* 0x0207e2000c10190c */
[----:B------:R-:W-:Y:S05]  /*2410*/  @!P0 BRA `(.L_x_40) ;  /* 0xfffffffc00608947 */ /* 0x000fea000383ffff */
.L_x_37:
[----:B------:R-:W-:Y:S05]  /*2420*/  BSYNC.RECONVERGENT B3 ;  /* 0x0000000000037941 */ /* 0x000fea0003800200 */
.L_x_36:
[----:B------:R-:W-:Y:S05]  /*2430*/  BRA `(.L_x_41) ;  /* 0x00000004009c7947 */ /* 0x000fea0003800000 */
.L_x_35:
[----:B------:R-:W-:-:S13]  /*2440*/  ISETP.GE.AND P0, PT, R19, R16, PT ;  /* 0x000000101300720c */ /* 0x000fda0003f06270 */
[----:B------:R-:W-:Y:S05]  /*2450*/  @P0 BRA `(.L_x_41) ;  /* 0x0000000400940947 */ /* 0x000fea0003800000 */
[----:B------:R-:W-:Y:S01]  /*2460*/  IMAD.IADD R6, R16, 0x1, -R19 ;  /* 0x0000000110067824 */ /* 0x000fe200078e0a13 */
[----:B------:R-:W-:Y:S01]  /*2470*/  BSSY.RECONVERGENT B3, `(.L_x_42) ;  /* 0x0000035000037945 */ /* 0x000fe20003800200 */
[----:B------:R-:W-:-:S03]  /*2480*/  PLOP3.LUT P0, PT, PT, PT, PT, 0x80, 0x8 ;  /* 0x000000000008781c */ /* 0x000fc60003f0f070 */
[----:B------:R-:W-:-:S13]  /*2490*/  ISETP.GT.AND P1, PT, R6, 0x3, PT ;  /* 0x000000030600780c */ /* 0x000fda0003f24270 */
[----:B------:R-:W-:Y:S05]  /*24a0*/  @!P1 BRA `(.L_x_43) ;  /* 0x0000000000c49947 */ /* 0x000fea0003800000 */
[----:B------:R-:W0:Y:S01]  /*24b0*/  S2R R7, SR_CgaCtaId ;  /* 0x0000000000077919 */ /* 0x000e220000008800 */
[----:B------:R-:W-:Y:S01]  /*24c0*/  MOV R6, 0x400 ;  /* 0x0000040000067802 */ /* 0x000fe20000000f00 */
[----:B------:R-:W-:Y:S01]  /*24d0*/  VIADD R26, R16, 0xfffffffd ;  /* 0xfffffffd101a7836 */ /* 0x000fe20000000000 */
[----:B------:R-:W-:-:S03]  /*24e0*/  PLOP3.LUT P0, PT, PT, PT, PT, 0x8, 0x80 ;  /* 0x000000000080781c */ /* 0x000fc60003f0e170 */
[----:B------:R-:W-:-:S05]  /*24f0*/  VIADD R6, R6, 0x1000 ;  /* 0x0000100006067836 */ /* 0x000fca0000000000 */
[----:B0-----:R-:W-:-:S07]  /*2500*/  LEA R24, R7, R6, 0x18 ;  /* 0x0000000607187211 */ /* 0x001fce00078ec0ff */
.L_x_44:
[C-C-:B-1----:R-:W-:Y:S01]  /*2510*/  IMAD.IADD R9, R18.reuse, 0x1, R19.reuse ;  /* 0x0000000112097824 */ /* 0x142fe200078e0213 */
[C-C-:B------:R-:W-:Y:S02]  /*2520*/  IADD3 R8, PT, PT, R18.reuse, 0x1, R19.reuse ;  /* 0x0000000112087810 */ /* 0x140fe40007ffe013 */
[----:B------:R-:W-:Y:S02]  /*2530*/  IADD3 R7, PT, PT, R18, 0x2, R19 ;  /* 0x0000000212077810 */ /* 0x000fe40007ffe013 */
[----:B------:R-:W-:Y:S02]  /*2540*/  SHF.R.S32.HI R6, RZ, 0x1f, R9 ;  /* 0x0000001fff067819 */ /* 0x000fe40000011409 */
[----:B------:R-:W-:Y:S02]  /*2550*/  SHF.R.S32.HI R21, RZ, 0x1f, R8 ;  /* 0x0000001fff157819 */ /* 0x000fe40000011408 */
[----:B------:R-:W-:Y:S02]  /*2560*/  LEA.HI R6, R6, R9, RZ, 0xa ;  /* 0x0000000906067211 */ /* 0x000fe400078f50ff */
[----:B------:R-:W-:-:S02]  /*2570*/  LEA.HI R21, R21, R8, RZ, 0xa ;  /* 0x0000000815157211 */ /* 0x000fc400078f50ff */
[----:B------:R-:W-:Y:S02]  /*2580*/  LOP3.LUT R20, R6, 0x3ffffc00, RZ, 0xc0, !PT ;  /* 0x3ffffc0006147812 */ /* 0x000fe400078ec0ff */
[----:B------:R-:W-:Y:S01]  /*2590*/  IADD3 R6, PT, PT, R18, 0x3, R19 ;  /* 0x0000000312067810 */ /* 0x000fe20007ffe013 */
[----:B------:R-:W-:Y:S01]  /*25a0*/  VIADD R19, R19, 0x4 ;  /* 0x0000000413137836 */ /* 0x000fe20000000000 */
[----:B------:R-:W-:Y:S01]  /*25b0*/  LOP3.LUT R21, R21, 0x3ffffc00, RZ, 0xc0, !PT ;  /* 0x3ffffc0015157812 */ /* 0x000fe200078ec0ff */
[----:B------:R-:W-:Y:S01]  /*25c0*/  IMAD.IADD R9, R9, 0x1, -R20 ;  /* 0x0000000109097824 */ /* 0x000fe200078e0a14 */
[----:B------:R-:W-:Y:S02]  /*25d0*/  SHF.R.S32.HI R20, RZ, 0x1f, R7 ;  /* 0x0000001fff147819 */ /* 0x000fe40000011407 */
[----:B------:R-:W-:Y:S01]  /*25e0*/  SHF.R.S32.HI R23, RZ, 0x1f, R6 ;  /* 0x0000001fff177819 */ /* 0x000fe20000011406 */
[----:B------:R-:W-:Y:S01]  /*25f0*/  IMAD.IADD R21, R8, 0x1, -R21 ;  /* 0x0000000108157824 */ /* 0x000fe200078e0a15 */
[----:B------:R-:W-:Y:S01]  /*2600*/  LEA.HI R20, R20, R7, RZ, 0xa ;  /* 0x0000000714147211 */ /* 0x000fe200078f50ff */
[--C-:B------:R-:W-:Y:S01]  /*2610*/  IMAD R9, R9, 0x4, R24.reuse ;  /* 0x0000000409097824 */ /* 0x100fe200078e0218 */
[----:B------:R-:W-:Y:S01]  /*2620*/  LEA.HI R23, R23, R6, RZ, 0xa ;  /* 0x0000000617177211 */ /* 0x000fe200078f50ff */
[----:B------:R-:W-:Y:S01]  /*2630*/  IMAD R28, R21, 0x4, R24 ;  /* 0x00000004151c7824 */ /* 0x000fe200078e0218 */
[----:B------:R-:W-:-:S02]  /*2640*/  LOP3.LUT R20, R20, 0x3ffffc00, RZ, 0xc0, !PT ;  /* 0x3ffffc0014147812 */ /* 0x000fc400078ec0ff */
[----:B------:R-:W-:Y:S01]  /*2650*/  LOP3.LUT R23, R23, 0x3ffffc00, RZ, 0xc0, !PT ;  /* 0x3ffffc0017177812 */ /* 0x000fe200078ec0ff */
[----:B------:R0:W1:Y:S01]  /*2660*/  LDS R29, [R9] ;  /* 0x00000000091d7984 */ /* 0x0000620000000800 */
[----:B------:R-:W-:Y:S01]  /*2670*/  ISETP.GE.AND P1, PT, R19, R26, PT ;  /* 0x0000001a1300720c */ /* 0x000fe20003f26270 */
[----:B------:R-:W-:Y:S02]  /*2680*/  IMAD.IADD R7, R7, 0x1, -R20 ;  /* 0x0000000107077824 */ /* 0x000fe400078e0a14 */
[----:B------:R-:W-:Y:S01]  /*2690*/  IMAD.IADD R23, R6, 0x1, -R23 ;  /* 0x0000000106177824 */ /* 0x000fe200078e0a17 */
[----:B------:R-:W2:Y:S01]  /*26a0*/  LDS R28, [R28] ;  /* 0x000000001c1c7984 */ /* 0x000ea20000000800 */
[--C-:B------:R-:W-:Y:S02]  /*26b0*/  IMAD R27, R7, 0x4, R24.reuse ;  /* 0x00000004071b7824 */ /* 0x100fe400078e0218 */
[----:B------:R-:W-:Y:S02]  /*26c0*/  IMAD R25, R23, 0x4, R24 ;  /* 0x0000000417197824 */ /* 0x000fe400078e0218 */
[----:B------:R-:W-:-:S02]  /*26d0*/  VIADD R23, R17, 0x1 ;  /* 0x0000000111177836 */ /* 0x000fc40000000000 */
[----:B------:R-:W3:Y:S01]  /*26e0*/  LDS R27, [R27] ;  /* 0x000000001b1b7984 */ /* 0x000ee20000000800 */
[C---:B------:R-:W-:Y:S02]  /*26f0*/  VIADD R7, R17.reuse, 0x2 ;  /* 0x0000000211077836 */ /* 0x040fe40000000000 */
[C---:B0-----:R-:W-:Y:S01]  /*2700*/  VIADD R9, R17.reuse, 0x3 ;  /* 0x0000000311097836 */ /* 0x041fe20000000000 */
[----:B------:R-:W0:Y:S01]  /*2710*/  LDS R25, [R25] ;  /* 0x0000000019197984 */ /* 0x000e220000000800 */
[----:B------:R-:W-:-:S04]  /*2720*/  IMAD.WIDE.U32 R20, R17, 0x4, R4 ;  /* 0x0000000411147825 */ /* 0x000fc800078e0004 */
[----:B------:R-:W-:-:S04]  /*2730*/  IMAD.WIDE.U32 R22, R23, 0x4, R4 ;  /* 0x0000000417167825 */ /* 0x000fc800078e0004 */
[----:B------:R-:W-:-:S04]  /*2740*/  IMAD.WIDE.U32 R6, R7, 0x4, R4 ;  /* 0x0000000407067825 */ /* 0x000fc800078e0004 */
[----:B------:R-:W-:-:S04]  /*2750*/  IMAD.WIDE.U32 R8, R9, 0x4, R4 ;  /* 0x0000000409087825 */ /* 0x000fc800078e0004 */
[----:B------:R-:W-:Y:S01]  /*2760*/  VIADD R17, R17, 0x4 ;  /* 0x0000000411117836 */ /* 0x000fe20000000000 */
[----:B-1----:R1:W-:Y:S04]  /*2770*/  STG.E desc[UR12][R20.64], R29 ;  /* 0x0000001d14007986 */ /* 0x0023e8000c10190c */
[----:B--2---:R1:W-:Y:S04]  /*2780*/  STG.E desc[UR12][R22.64], R28 ;  /* 0x0000001c16007986 */ /* 0x0043e8000c10190c */
[----:B---3--:R1:W-:Y:S04]  /*2790*/  STG.E desc[UR12][R6.64], R27 ;  /* 0x0000001b06007986 */ /* 0x0083e8000c10190c */
[----:B0-----:R1:W-:Y:S01]  /*27a0*/  STG.E desc[UR12][R8.64], R25 ;  /* 0x0000001908007986 */ /* 0x0013e2000c10190c */
[----:B------:R-:W-:Y:S05]  /*27b0*/  @!P1 BRA `(.L_x_44) ;  /* 0xfffffffc00549947 */ /* 0x000fea000383ffff */
.L_x_43:
[----:B------:R-:W-:Y:S05]  /*27c0*/  BSYNC.RECONVERGENT B3 ;  /* 0x0000000000037941 */ /* 0x000fea0003800200 */
.L_x_42:
[----:B-1----:R-:W-:Y:S01]  /*27d0*/  IMAD.IADD R6, R16, 0x1, -R19 ;  /* 0x0000000110067824 */ /* 0x002fe200078e0a13 */
[----:B------:R-:W-:Y:S04]  /*27e0*/  BSSY.RECONVERGENT B3, `(.L_x_45) ;  /* 0x000001d000037945 */ /* 0x000fe80003800200 */
[----:B------:R-:W-:-:S13]  /*27f0*/  ISETP.GT.AND P1, PT, R6, 0x1, PT ;  /* 0x000000010600780c */ /* 0x000fda0003f24270 */
[----:B------:R-:W-:Y:S05]  /*2800*/  @!P1 BRA `(.L_x_46) ;  /* 0x0000000000689947 */ /* 0x000fea0003800000 */
[----:B------:R-:W0:Y:S01]  /*2810*/  S2UR UR10, SR_CgaCtaId ;  /* 0x00000000000a79c3 */ /* 0x000e220000008800 */
[C-C-:B------:R-:W-:Y:S01]  /*2820*/  IMAD.IADD R8, R18.reuse, 0x1, R19.reuse ;  /* 0x0000000112087824 */ /* 0x140fe200078e0213 */
[----:B------:R-:W-:Y:S01]  /*2830*/  IADD3 R6, PT, PT, R18, 0x1, R19 ;  /* 0x0000000112067810 */ /* 0x000fe20007ffe013 */
[----:B------:R-:W-:Y:S01]  /*2840*/  UMOV UR9, 0x400 ;  /* 0x0000040000097882 */ /* 0x000fe20000000000 */
[----:B------:R-:W-:Y:S01]  /*2850*/  PLOP3.LUT P0, PT, PT, PT, PT, 0x8, 0x80 ;  /* 0x000000000080781c */ /* 0x000fe20003f0e170 */
[----:B------:R-:W-:Y:S01]  /*2860*/  UIADD3 UR9, UPT, UPT, UR9, 0x1000, URZ ;  /* 0x0000100009097890 */ /* 0x000fe2000fffe0ff */
[----:B------:R-:W-:Y:S01]  /*2870*/  SHF.R.S32.HI R9, RZ, 0x1f, R8 ;  /* 0x0000001fff097819 */ /* 0x000fe20000011408 */
[----:B------:R-:W-:Y:S01]  /*2880*/  VIADD R19, R19, 0x2 ;  /* 0x0000000213137836 */ /* 0x000fe20000000000 */
[----:B------:R-:W-:Y:S02]  /*2890*/  SHF.R.S32.HI R7, RZ, 0x1f, R6 ;  /* 0x0000001fff077819 */ /* 0x000fe40000011406 */
[----:B------:R-:W-:-:S02]  /*28a0*/  LEA.HI R9, R9, R8, RZ, 0xa ;  /* 0x0000000809097211 */ /* 0x000fc400078f50ff */
[----:B------:R-:W-:Y:S02]  /*28b0*/  LEA.HI R7, R7, R6, RZ, 0xa ;  /* 0x0000000607077211 */ /* 0x000fe400078f50ff */
[----:B------:R-:W-:Y:S02]  /*28c0*/  LOP3.LUT R9, R9, 0x3ffffc00, RZ, 0xc0, !PT ;  /* 0x3ffffc0009097812 */ /* 0x000fe400078ec0ff */
[----:B------:R-:W-:-:S03]  /*28d0*/  LOP3.LUT R7, R7, 0x3ffffc00, RZ, 0xc0, !PT ;  /* 0x3ffffc0007077812 */ /* 0x000fc600078ec0ff */
[----:B------:R-:W-:Y:S02]  /*28e0*/  IMAD.IADD R9, R8, 0x1, -R9 ;  /* 0x0000000108097824 */ /* 0x000fe400078e0a09 */
[----:B------:R-:W-:Y:S01]  /*28f0*/  IMAD.IADD R7, R6, 0x1, -R7 ;  /* 0x0000000106077824 */ /* 0x000fe200078e0a07 */
[----:B0-----:R-:W-:-:S06]  /*2900*/  ULEA UR9, UR10, UR9, 0x18 ;  /* 0x000000090a097291 */ /* 0x001fcc000f8ec0ff */
[----:B------:R-:W-:Y:S01]  /*2910*/  LEA R21, R9, UR9, 0x2 ;  /* 0x0000000909157c11 */ /* 0x000fe2000f8e10ff */
[----:B------:R-:W-:Y:S01]  /*2920*/  VIADD R9, R17, 0x1 ;  /* 0x0000000111097836 */ /* 0x000fe20000000000 */
[----:B------:R-:W-:Y:S01]  /*2930*/  LEA R20, R7, UR9, 0x2 ;  /* 0x0000000907147c11 */ /* 0x000fe2000f8e10ff */
[----:B------:R-:W-:-:S03]  /*2940*/  IMAD.WIDE.U32 R6, R17, 0x4, R4 ;  /* 0x0000000411067825 */ /* 0x000fc600078e0004 */
[----:B------:R-:W0:Y:S01]  /*2950*/  LDS R21, [R21] ;  /* 0x0000000015157984 */ /* 0x000e220000000800 */
[----:B------:R-:W-:-:S03]  /*2960*/  IMAD.WIDE.U32 R8, R9, 0x4, R4 ;  /* 0x0000000409087825 */ /* 0x000fc600078e0004 */
[----:B------:R-:W1:Y:S01]  /*2970*/  LDS R23, [R20] ;  /* 0x0000000014177984 */ /* 0x000e620000000800 */
[----:B------:R-:W-:-:S03]  /*2980*/  VIADD R17, R17, 0x2 ;  /* 0x0000000211117836 */ /* 0x000fc60000000000 */
[----:B0-----:R0:W-:Y:S04]  /*2990*/  STG.E desc[UR12][R6.64], R21 ;  /* 0x0000001506007986 */ /* 0x0011e8000c10190c */
[----:B-1----:R0:W-:Y:S02]  /*29a0*/  STG.E desc[UR12][R8.64], R23 ;  /* 0x0000001708007986 */ /* 0x0021e4000c10190c */
.L_x_46:
[----:B------:R-:W-:Y:S05]  /*29b0*/  BSYNC.RECONVERGENT B3 ;  /* 0x0000000000037941 */ /* 0x000fea0003800200 */
.L_x_45:
[----:B------:R-:W-:-:S13]  /*29c0*/  ISETP.LT.OR P0, PT, R19, R16, P0 ;  /* 0x000000101300720c */ /* 0x000fda0000701670 */
[----:B------:R-:W-:Y:S05]  /*29d0*/  @!P0 BRA `(.L_x_41) ;  /* 0x0000000000348947 */ /* 0x000fea0003800000 */
[----:B------:R-:W1:Y:S01]  /*29e0*/  S2UR UR10, SR_CgaCtaId ;  /* 0x00000000000a79c3 */ /* 0x000e620000008800 */
[----:B------:R-:W-:Y:S01]  /*29f0*/  IMAD.IADD R18, R18, 0x1, R19 ;  /* 0x0000000112127824 */ /* 0x000fe200078e0213 */
[----:B------:R-:W-:Y:S01]  /*2a00*/  UMOV UR9, 0x400 ;  /* 0x0000040000097882 */ /* 0x000fe20000000000 */
[----:B------:R-:W-:Y:S01]  /*2a10*/  IMAD.WIDE.U32 R4, R17, 0x4, R4 ;  /* 0x0000000411047825 */ /* 0x000fe200078e0004 */
[----:B------:R-:W-:Y:S02]  /*2a20*/  UIADD3 UR9, UPT, UPT, UR9, 0x1000, URZ ;  /* 0x0000100009097890 */ /* 0x000fe4000fffe0ff */
[----:B0-----:R-:W-:-:S04]  /*2a30*/  SHF.R.S32.HI R7, RZ, 0x1f, R18 ;  /* 0x0000001fff077819 */ /* 0x001fc80000011412 */
[----:B------:R-:W-:-:S04]  /*2a40*/  LEA.HI R7, R7, R18, RZ, 0xa ;  /* 0x0000001207077211 */ /* 0x000fc800078f50ff */
[----:B------:R-:W-:-:S05]  /*2a50*/  LOP3.LUT R7, R7, 0x3ffffc00, RZ, 0xc0, !PT ;  /* 0x3ffffc0007077812 */ /* 0x000fca00078ec0ff */
[----:B------:R-:W-:Y:S01]  /*2a60*/  IMAD.IADD R7, R18, 0x1, -R7 ;  /* 0x0000000112077824 */ /* 0x000fe200078e0a07 */
[----:B-1----:R-:W-:-:S06]  /*2a70*/  ULEA UR9, UR10, UR9, 0x18 ;  /* 0x000000090a097291 */ /* 0x002fcc000f8ec0ff */
[----:B------:R-:W-:-:S06]  /*2a80*/  LEA R7, R7, UR9, 0x2 ;  /* 0x0000000907077c11 */ /* 0x000fcc000f8e10ff */
[----:B------:R-:W0:Y:S04]  /*2a90*/  LDS R7, [R7] ;  /* 0x0000000007077984 */ /* 0x000e280000000800 */
[----:B0-----:R1:W-:Y:S02]  /*2aa0*/  STG.E desc[UR12][R4.64], R7 ;  /* 0x0000000704007986 */ /* 0x0013e4000c10190c */
.L_x_41:
[----:B------:R-:W-:Y:S05]  /*2ab0*/  BSYNC.RECONVERGENT B2 ;  /* 0x0000000000027941 */ /* 0x000fea0003800200 */
.L_x_34:
[----:B012---:R-:W-:Y:S01]  /*2ac0*/  VIMNMX R4, PT, PT, R15, UR19, PT ;  /* 0x000000130f047c48 */ /* 0x007fe2000bfe0100 */
[----:B---3--:R-:W-:Y:S01]  /*2ad0*/  IMAD.MOV R7, RZ, RZ, -R15 ;  /* 0x000000ffff077224 */ /* 0x008fe200078e0a0f */
[----:B------:R-:W-:Y:S01]  /*2ae0*/  UIADD3 UR7, UPT, UPT, UR7, 0x1, URZ ;  /* 0x0000000107077890 */ /* 0x000fe2000fffe0ff */
[----:B------:R-:W-:Y:S01]  /*2af0*/  IMAD.U32 R5, RZ, RZ, UR19 ;  /* 0x00000013ff057e24 */ /* 0x000fe2000f8e00ff */
[C---:B------:R-:W-:Y:S02]  /*2b00*/  R2UR UR21, R4.reuse ;  /* 0x00000000041572ca */ /* 0x040fe400000e0000 */
[----:B------:R-:W-:Y:S02]  /*2b10*/  IADD3 R4, PT, PT, -R4, UR19, RZ ;  /* 0x0000001304047c10 */ /* 0x000fe4000fffe1ff */
[----:B------:R-:W-:Y:S02]  /*2b20*/  VIADDMNMX R5, R5, -UR20, RZ, !PT ;  /* 0x8000001405057c46 */ /* 0x000fe4000f8001ff */
[----:B------:R-:W-:-:S09]  /*2b30*/  VIADDMNMX R7, R7, UR19, RZ, !PT ;  /* 0x0000001307077c46 */ /* 0x000fd2000f8001ff */
.L_x_49:
[----:B------:R-:W-:Y:S01]  /*2b40*/  IMAD.U32 R6, RZ, RZ, UR21 ;  /* 0x00000015ff067e24 */ /* 0x000fe2000f8e00ff */
[C---:B------:R-:W-:Y:S01]  /*2b50*/  ISETP.GE.AND P0, PT, R4.reuse, UR20, PT ;  /* 0x0000001404007c0c */ /* 0x040fe2000bf06270 */
[----:B------:R-:W-:Y:S01]  /*2b60*/  UIADD3 UR11, UPT, UPT, UR21, UR5, URZ ;  /* 0x00000005150b7290 */ /* 0x000fe2000fffe0ff */
[----:B------:R-:W-:Y:S02]  /*2b70*/  VIADD R18, R4, UR4 ;  /* 0x0000000404127c36 */ /* 0x000fe40008000000 */
[----:B------:R-:W-:Y:S01]  /*2b80*/  ISETP.LT.OR P0, PT, R6, 0x1, P0 ;  /* 0x000000010600780c */ /* 0x000fe20000701670 */
[----:B------:R-:W-:Y:S02]  /*2b90*/  IMAD.U32 R8, RZ, RZ, UR21 ;  /* 0x00000015ff087e24 */ /* 0x000fe4000f8e00ff */
[----:B------:R-:W-:-:S10]  /*2ba0*/  IMAD.MOV.U32 R6, RZ, RZ, R4 ;  /* 0x000000ffff067224 */ /* 0x000fd400078e0004 */
[----:B------:R-:W-:Y:S05]  /*2bb0*/  @P0 BRA `(.L_x_47) ;  /* 0x0000000000780947 */ /* 0x000fea0003800000 */
[----:B------:R-:W0:Y:S01]  /*2bc0*/  S2UR UR15, SR_CgaCtaId ;  /* 0x00000000000f79c3 */ /* 0x000e220000008800 */
[----:B------:R-:W-:Y:S01]  /*2bd0*/  UIADD3 UR9, UPT, UPT, UR11, -0x1, URZ ;  /* 0xffffffff0b097890 */ /* 0x000fe2000fffe0ff */
[----:B------:R-:W-:Y:S01]  /*2be0*/  SHF.R.S32.HI R9, RZ, 0x1f, R18 ;  /* 0x0000001fff097819 */ /* 0x000fe20000011412 */
[----:B------:R-:W-:Y:S02]  /*2bf0*/  UMOV UR14, 0x400 ;  /* 0x00000400000e7882 */ /* 0x000fe40000000000 */
[----:B------:R-:W-:Y:S01]  /*2c00*/  USHF.R.S32.HI UR10, URZ, 0x1f, UR9 ;  /* 0x0000001fff0a7899 */ /* 0x000fe20008011409 */
[----:B------:R-:W-:Y:S01]  /*2c10*/  LEA.HI R9, R9, R18, RZ, 0xa ;  /* 0x0000001209097211 */ /* 0x000fe200078f50ff */
[----:B------:R-:W-:Y:S02]  /*2c20*/  UIADD3 UR17, UPT, UPT, UR14, 0x1000, URZ ;  /* 0x000010000e117890 */ /* 0x000fe4000fffe0ff */
[----:B------:R-:W-:Y:S01]  /*2c30*/  ULEA.HI UR10, UR10, UR9, URZ, 0xa ;  /* 0x000000090a0a7291 */ /* 0x000fe2000f8f50ff */
[----:B------:R-:W-:-:S03]  /*2c40*/  LOP3.LUT R9, R9, 0x3ffffc00, RZ, 0xc0, !PT ;  /* 0x3ffffc0009097812 */ /* 0x000fc600078ec0ff */
[----:B------:R-:W-:Y:S02]  /*2c50*/  ULOP3.LUT UR10, UR10, 0x3ffffc00, URZ, 0xc0, !UPT ;  /* 0x3ffffc000a0a7892 */ /* 0x000fe4000f8ec0ff */
[----:B------:R-:W-:Y:S02]  /*2c60*/  IMAD.IADD R9, R18, 0x1, -R9 ;  /* 0x0000000112097824 */ /* 0x000fe400078e0a09 */
[----:B------:R-:W-:Y:S02]  /*2c70*/  UIADD3 UR10, UPT, UPT, UR9, -UR10, URZ ;  /* 0x8000000a090a7290 */ /* 0x000fe4000fffe0ff */
[----:B0-----:R-:W-:Y:S02]  /*2c80*/  ULEA UR14, UR15, UR14, 0x18 ;  /* 0x0000000e0f0e7291 */ /* 0x001fe4000f8ec0ff */
[----:B------:R-:W-:Y:S02]  /*2c90*/  ULEA UR17, UR15, UR17, 0x18 ;  /* 0x000000110f117291 */ /* 0x000fe4000f8ec0ff */
[----:B------:R-:W-:-:S04]  /*2ca0*/  ULEA UR10, UR10, UR14, 0x2 ;  /* 0x0000000e0a0a7291 */ /* 0x000fc8000f8e10ff */
[----:B------:R-:W-:-:S05]  /*2cb0*/  LEA R16, R9, UR17, 0x2 ;  /* 0x0000001109107c11 */ /* 0x000fca000f8e10ff */
[----:B------:R-:W-:Y:S04]  /*2cc0*/  LDS R9, [UR10] ;  /* 0x0000000aff097984 */ /* 0x000fe80008000800 */
[----:B------:R-:W0:Y:S02]  /*2cd0*/  LDS R16, [R16] ;  /* 0x0000000010107984 */ /* 0x000e240000000800 */
[----:B0-----:R-:W-:-:S13]  /*2ce0*/  ISETP.GT.AND P0, PT, R9, R16, PT ;  /* 0x000000100900720c */ /* 0x001fda0003f04270 */
[----:B------:R-:W-:Y:S05]  /*2cf0*/  @!P0 BRA `(.L_x_47) ;  /* 0x0000000000288947 */ /* 0x000fea0003800000 */
[----:B------:R-:W-:Y:S01]  /*2d00*/  IMAD.U32 R8, RZ, RZ, UR21 ;  /* 0x00000015ff087e24 */ /* 0x000fe2000f8e00ff */
[----:B------:R-:W-:-:S04]  /*2d10*/  PLOP3.LUT P0, PT, PT, PT, PT, 0x8, 0x80 ;  /* 0x000000000080781c */ /* 0x000fc80003f0e170 */
[----:B------:R-:W-:-:S04]  /*2d20*/  IADD3 R7, PT, PT, R8, 0x1, -R5 ;  /* 0x0000000108077810 */ /* 0x000fc80007ffe805 */
[----:B------:R-:W-:-:S04]  /*2d30*/  LEA.HI R7, R7, R7, RZ, 0x1 ;  /* 0x0000000707077211 */ /* 0x000fc800078f08ff */
[----:B------:R-:W-:-:S04]  /*2d40*/  SHF.R.S32.HI R7, RZ, 0x1, R7 ;  /* 0x00000001ff077819 */ /* 0x000fc80000011407 */
[----:B------:R-:W-:Y:S01]  /*2d50*/  IADD3 R8, PT, PT, -R7, UR21, RZ ;  /* 0x0000001507087c10 */ /* 0x000fe2000fffe1ff */
[----:B------:R-:W-:Y:S02]  /*2d60*/  IMAD.IADD R4, R4, 0x1, R7 ;  /* 0x0000000104047824 */ /* 0x000fe400078e0207 */
[----:B------:R-:W-:Y:S01]  /*2d70*/  IMAD.MOV.U32 R7, RZ, RZ, R6 ;  /* 0x000000ffff077224 */ /* 0x000fe200078e0006 */
[----:B------:R-:W-:Y:S01]  /*2d80*/  R2UR UR21, R8 ;  /* 0x00000000081572ca */ /* 0x000fe200000e0000 */
[----:B------:R-:W-:-:S14]  /*2d90*/  BRA `(.L_x_48) ;  /* 0x00000000007c7947 */ /* 0x000fdc0003800000 */
.L_x_47:
[----:B------:R-:W-:Y:S02]  /*2da0*/  ISETP.LE.AND P1, PT, R15, UR21, PT ;  /* 0x000000150f007c0c */ /* 0x000fe4000bf23270 */
[----:B------:R-:W-:Y:S02]  /*2db0*/  PLOP3.LUT P0, PT, PT, PT, PT, 0x80, 0x8 ;  /* 0x000000000008781c */ /* 0x000fe40003f0f070 */
[----:B------:R-:W-:-:S13]  /*2dc0*/  ISETP.LT.OR P1, PT, R4, 0x1, P1 ;  /* 0x000000010400780c */ /* 0x000fda0000f21670 */
[----:B------:R-:W-:Y:S05]  /*2dd0*/  @P1 BRA `(.L_x_48) ;  /* 0x00000000006c1947 */ /* 0x000fea0003800000 */
[----:B------:R-:W0:Y:S01]  /*2de0*/  S2UR UR15, SR_CgaCtaId ;  /* 0x00000000000f79c3 */ /* 0x000e220000008800 */
[----:B------:R-:W-:Y:S01]  /*2df0*/  VIADD R9, R18, 0xffffffff ;  /* 0xffffffff12097836 */ /* 0x000fe20000000000 */
[----:B------:R-:W-:Y:S01]  /*2e00*/  USHF.R.S32.HI UR9, URZ, 0x1f, UR11 ;  /* 0x0000001fff097899 */ /* 0x000fe2000801140b */
[----:B------:R-:W-:-:S03]  /*2e10*/  UMOV UR10, 0x400 ;  /* 0x00000400000a7882 */ /* 0x000fc60000000000 */
[----:B------:R-:W-:Y:S01]  /*2e20*/  SHF.R.S32.HI R16, RZ, 0x1f, R9 ;  /* 0x0000001fff107819 */ /* 0x000fe20000011409 */
[----:B------:R-:W-:Y:S02]  /*2e30*/  ULEA.HI UR9, UR9, UR11, URZ, 0xa ;  /* 0x0000000b09097291 */ /* 0x000fe4000f8f50ff */
[----:B------:R-:W-:Y:S01]  /*2e40*/  UIADD3 UR14, UPT, UPT, UR10, 0x1000, URZ ;  /* 0x000010000a0e7890 */ /* 0x000fe2000fffe0ff */
[----:B------:R-:W-:Y:S01]  /*2e50*/  LEA.HI R16, R16, R9, RZ, 0xa ;  /* 0x0000000910107211 */ /* 0x000fe200078f50ff */
[----:B------:R-:W-:-:S03]  /*2e60*/  ULOP3.LUT UR9, UR9, 0x3ffffc00, URZ, 0xc0, !UPT ;  /* 0x3ffffc0009097892 */ /* 0x000fc6000f8ec0ff */
[----:B------:R-:W-:Y:S01]  /*2e70*/  LOP3.LUT R16, R16, 0x3ffffc00, RZ, 0xc0, !PT ;  /* 0x3ffffc0010107812 */ /* 0x000fe200078ec0ff */
[----:B------:R-:W-:-:S04]  /*2e80*/  UIADD3 UR9, UPT, UPT, UR11, -UR9, URZ ;  /* 0x800000090b097290 */ /* 0x000fc8000fffe0ff */
[----:B------:R-:W-:Y:S01]  /*2e90*/  IMAD.IADD R16, R9, 0x1, -R16 ;  /* 0x0000000109107824 */ /* 0x000fe200078e0a10 */
[----:B0-----:R-:W-:Y:S02]  /*2ea0*/  ULEA UR10, UR15, UR10, 0x18 ;  /* 0x0000000a0f0a7291 */ /* 0x001fe4000f8ec0ff */
[----:B------:R-:W-:Y:S02]  /*2eb0*/  ULEA UR14, UR15, UR14, 0x18 ;  /* 0x0000000e0f0e7291 */ /* 0x000fe4000f8ec0ff */
[----:B------:R-:W-:-:S04]  /*2ec0*/  ULEA UR9, UR9, UR10, 0x2 ;  /* 0x0000000a09097291 */ /* 0x000fc8000f8e10ff */
[----:B------:R-:W-:-:S05]  /*2ed0*/  LEA R16, R16, UR14, 0x2 ;  /* 0x0000000e10107c11 */ /* 0x000fca000f8e10ff */
[----:B------:R-:W-:Y:S04]  /*2ee0*/  LDS R9, [UR9] ;  /* 0x00000009ff097984 */ /* 0x000fe80008000800 */
[----:B------:R-:W0:Y:S02]  /*2ef0*/  LDS R16, [R16] ;  /* 0x0000000010107984 */ /* 0x000e240000000800 */
[----:B0-----:R-:W-:-:S13]  /*2f00*/  ISETP.GE.AND P1, PT, R16, R9, PT ;  /* 0x000000091000720c */ /* 0x001fda0003f26270 */
[----:B------:R-:W-:Y:S01]  /*2f10*/  @P1 IADD3 R9, PT, PT, R6, 0x1, -R7 ;  /* 0x0000000106091810 */ /* 0x000fe20007ffe807 */
[----:B------:R-:W-:Y:S01]  /*2f20*/  @P1 IMAD.MOV.U32 R5, RZ, RZ, R8 ;  /* 0x000000ffff051224 */ /* 0x000fe200078e0008 */
[----:B------:R-:W-:Y:S02]  /*2f30*/  @P1 PLOP3.LUT P0, PT, PT, PT, PT, 0x8, 0x80 ;  /* 0x000000000080181c */ /* 0x000fe40003f0e170 */
[----:B------:R-:W-:-:S04]  /*2f40*/  @P1 LEA.HI R9, R9, R9, RZ, 0x1 ;  /* 0x0000000909091211 */ /* 0x000fc800078f08ff */
[----:B------:R-:W-:-:S05]  /*2f50*/  @P1 SHF.R.S32.HI R9, RZ, 0x1, R9 ;  /* 0x00000001ff091819 */ /* 0x000fca0000011409 */
[--C-:B------:R-:W-:Y:S02]  /*2f60*/  @P1 IMAD.IADD R17, R8, 0x1, R9.reuse ;  /* 0x0000000108111824 */ /* 0x100fe400078e0209 */
[----:B------:R-:W-:-:S03]  /*2f70*/  @P1 IMAD.IADD R4, R6, 0x1, -R9 ;  /* 0x0000000106041824 */ /* 0x000fc600078e0a09 */
[----:B------:R-:W-:-:S15]  /*2f80*/  @P1 R2UR UR21, R17 ;  /* 0x00000000111512ca */ /* 0x000fde00000e0000 */
.L_x_48:
[----:B------:R-:W-:Y:S05]  /*2f90*/  @!P0 BRA `(.L_x_49) ;  /* 0xfffffff800e88947 */ /* 0x000fea000383ffff */
[----:B------:R-:W-:Y:S01]  /*2fa0*/  UIADD3 UR9, UPT, UPT, -UR21, UR19, URZ ;  /* 0x0000001315097290 */ /* 0x000fe2000fffe1ff */
[----:B------:R-:W-:Y:S01]  /*2fb0*/  BAR.SYNC.DEFER_BLOCKING 0x0 ;  /* 0x0000000000007b1d */ /* 0x000fe20000010000 */
[----:B------:R-:W-:Y:S01]  /*2fc0*/  UIADD3 UR5, UPT, UPT, UR21, UR5, URZ ;  /* 0x0000000515057290 */ /* 0x000fe2000fffe0ff */
[----:B------:R-:W-:Y:S01]  /*2fd0*/  ISETP.NE.AND P0, PT, R10, UR7, PT ;  /* 0x000000070a007c0c */ /* 0x000fe2000bf05270 */
[----:B------:R-:W-:Y:S01]  /*2fe0*/  UIADD3 UR4, UPT, UPT, UR9, UR4, URZ ;  /* 0x0000000409047290 */ /* 0x000fe2000fffe0ff */
[----:B------:R-:W-:Y:S01]  /*2ff0*/  VIADD R12, R12, UR21 ;  /* 0x000000150c0c7c36 */ /* 0x000fe20008000000 */
[----:B------:R-:W-:Y:S01]  /*3000*/  UISETP.GT.AND UP0, UPT, UR5, 0x3ff, UPT ;  /* 0x000003ff0500788c */ /* 0x000fe2000bf04270 */
[----:B------:R-:W-:Y:S01]  /*3010*/  VIADD R14, R14, UR19 ;  /* 0x000000130e0e7c36 */ /* 0x000fe20008000000 */
[----:B------:R-:W-:-:S03]  /*3020*/  UISETP.GT.AND UP1, UPT, UR4, 0x3ff, UPT ;  /* 0x000003ff0400788c */ /* 0x000fc6000bf24270 */
[----:B------:R-:W-:-:S06]  /*3030*/  IMAD.IADD R4, R14, 0x1, -R12 ;  /* 0x000000010e047824 */ /* 0x000fcc00078e0a0c */
[----:B------:R-:W-:Y:S02]  /*3040*/  @UP0 UIADD3 UR5, UPT, UPT, UR5, -0x400, URZ ;  /* 0xfffffc0005050890 */ /* 0x000fe4000fffe0ff */
[----:B------:R-:W-:Y:S01]  /*3050*/  @UP1 UIADD3 UR4, UPT, UPT, UR4, -0x400, URZ ;  /* 0xfffffc0004041890 */ /* 0x000fe2000fffe0ff */
[----:B------:R-:W-:Y:S11]  /*3060*/  @P0 BRA `(.L_x_50) ;  /* 0xffffffd800840947 */ /* 0x000ff6000383ffff */
[----:B------:R-:W-:Y:S05]  /*3070*/  EXIT ;  /* 0x000000000000794d */ /* 0x000fea0003800000 */
        .weak           $__internal_0_$__cuda_sm20_div_rn_f64_full
        .type           $__internal_0_$__cuda_sm20_div_rn_f64_full,@function
        .size           $__internal_0_$__cuda_sm20_div_rn_f64_full,($__internal_1_$__cuda_sm20_div_u16 - $__internal_0_$__cuda_sm20_div_rn_f64_full)
$__internal_0_$__cuda_sm20_div_rn_f64_full:
[C---:B------:R-:W-:Y:S01]  /*3080*/  FSETP.GEU.AND P0, PT, |R5|.reuse, 1.469367938527859385e-39, PT ;  /* 0x001000000500780b */ /* 0x040fe20003f0e200 */
[----:B------:R-:W-:Y:S01]  /*3090*/  IMAD.MOV.U32 R8, RZ, RZ, 0x1 ;  /* 0x00000001ff087424 */ /* 0x000fe200078e00ff */
[C---:B------:R-:W-:Y:S01]  /*30a0*/  LOP3.LUT R2, R5.reuse, 0x800fffff, RZ, 0xc0, !PT ;  /* 0x800fffff05027812 */ /* 0x040fe200078ec0ff */
[----:B------:R-:W-:Y:S01]  /*30b0*/  IMAD.MOV.U32 R13, RZ, RZ, 0x1ca00000 ;  /* 0x1ca00000ff0d7424 */ /* 0x000fe200078e00ff */
[----:B------:R-:W-:Y:S02]  /*30c0*/  LOP3.LUT R17, R5, 0x7ff00000, RZ, 0xc0, !PT ;  /* 0x7ff0000005117812 */ /* 0x000fe400078ec0ff */
[----:B------:R-:W-:Y:S01]  /*30d0*/  LOP3.LUT R3, R2, 0x3ff00000, RZ, 0xfc, !PT ;  /* 0x3ff0000002037812 */ /* 0x000fe200078efcff */
[----:B------:R-:W-:Y:S01]  /*30e0*/  IMAD.MOV.U32 R2, RZ, RZ, R4 ;  /* 0x000000ffff027224 */ /* 0x000fe200078e0004 */
[----:B------:R-:W-:-:S04]  /*30f0*/  LOP3.LUT R12, R7, 0x7ff00000, RZ, 0xc0, !PT ;  /* 0x7ff00000070c7812 */ /* 0x000fc800078ec0ff */
[----:B------:R-:W-:Y:S01]  /*3100*/  ISETP.GE.U32.AND P1, PT, R12, R17, PT ;  /* 0x000000110c00720c */ /* 0x000fe20003f26070 */
[----:B------:R-:W-:Y:S01]  /*3110*/  @!P0 DMUL R2, R4, 8.98846567431157953865e+307 ;  /* 0x7fe0000004028828 */ /* 0x000fe20000000000 */
[----:B------:R-:W-:-:S05]  /*3120*/  IMAD.MOV.U32 R19, RZ, RZ, R12 ;  /* 0x000000ffff137224 */ /* 0x000fca00078e000c */
[----:B------:R-:W0:Y:S02]  /*3130*/  MUFU.RCP64H R9, R3 ;  /* 0x0000000300097308 */ /* 0x000e240000001800 */
[----:B0-----:R-:W-:-:S08]  /*3140*/  DFMA R10, R8, -R2, 1 ;  /* 0x3ff00000080a742b */ /* 0x001fd00000000802 */
[----:B------:R-:W-:-:S08]  /*3150*/  DFMA R10, R10, R10, R10 ;  /* 0x0000000a0a0a722b */ /* 0x000fd0000000000a */
[----:B------:R-:W-:Y:S01]  /*3160*/  DFMA R10, R8, R10, R8 ;  /* 0x0000000a080a722b */ /* 0x000fe20000000008 */
[----:B------:R-:W-:Y:S01]  /*3170*/  SEL R9, R13, 0x63400000, !P1 ;  /* 0x634000000d097807 */ /* 0x000fe20004800000 */
[----:B------:R-:W-:Y:S01]  /*3180*/  IMAD.MOV.U32 R8, RZ, RZ, R6 ;  /* 0x000000ffff087224 */ /* 0x000fe200078e0006 */
[----:B------:R-:W-:Y:S02]  /*3190*/  FSETP.GEU.AND P1, PT, |R7|, 1.469367938527859385e-39, PT ;  /* 0x001000000700780b */ /* 0x000fe40003f2e200 */
[----:B------:R-:W-:-:S03]  /*31a0*/  LOP3.LUT R9, R9, 0x800fffff, R7, 0xf8, !PT ;  /* 0x800fffff09097812 */ /* 0x000fc600078ef807 */
[----:B------:R-:W-:-:S08]  /*31b0*/  DFMA R14, R10, -R2, 1 ;  /* 0x3ff000000a0e742b */ /* 0x000fd00000000802 */
[----:B------:R-:W-:Y:S01]  /*31c0*/  DFMA R10, R10, R14, R10 ;  /* 0x0000000e0a0a722b */ /* 0x000fe2000000000a */
[----:B------:R-:W-:Y:S10]  /*31d0*/  @P1 BRA `(.L_x_51) ;  /* 0x0000000000201947 */ /* 0x000ff40003800000 */
[----:B------:R-:W-:Y:S01]  /*31e0*/  LOP3.LUT R15, R5, 0x7ff00000, RZ, 0xc0, !PT ;  /* 0x7ff00000050f7812 */ /* 0x000fe200078ec0ff */
[----:B------:R-:W-:-:S03]  /*31f0*/  IMAD.MOV.U32 R14, RZ, RZ, RZ ;  /* 0x000000ffff0e7224 */ /* 0x000fc600078e00ff */
[----:B------:R-:W-:-:S04]  /*3200*/  ISETP.GE.U32.AND P1, PT, R12, R15, PT ;  /* 0x0000000f0c00720c */ /* 0x000fc80003f26070 */
[----:B------:R-:W-:-:S04]  /*3210*/  SEL R15, R13, 0x63400000, !P1 ;  /* 0x634000000d0f7807 */ /* 0x000fc80004800000 */
[----:B------:R-:W-:-:S04]  /*3220*/  LOP3.LUT R15, R15, 0x80000000, R7, 0xf8, !PT ;  /* 0x800000000f0f7812 */ /* 0x000fc800078ef807 */
[----:B------:R-:W-:-:S06]  /*3230*/  LOP3.LUT R15, R15, 0x100000, RZ, 0xfc, !PT ;  /* 0x001000000f0f7812 */ /* 0x000fcc00078efcff */
[----:B------:R-:W-:-:S10]  /*3240*/  DFMA R8, R8, 2, -R14 ;  /* 0x400000000808782b */ /* 0x000fd4000000080e */
[----:B------:R-:W-:-:S07]  /*3250*/  LOP3.LUT R19, R9, 0x7ff00000, RZ, 0xc0, !PT ;  /* 0x7ff0000009137812 */ /* 0x000fce00078ec0ff */
.L_x_51:
[----:B------:R-:W-:Y:S01]  /*3260*/  IMAD.MOV.U32 R18, RZ, RZ, R17 ;  /* 0x000000ffff127224 */ /* 0x000fe200078e0011 */
[----:B------:R-:W-:Y:S01]  /*3270*/  @!P0 LOP3.LUT R18, R3, 0x7ff00000, RZ, 0xc0, !PT ;  /* 0x7ff0000003128812 */ /* 0x000fe200078ec0ff */
[----:B------:R-:W-:Y:S01]  /*3280*/  VIADD R20, R19, 0xffffffff ;  /* 0xffffffff13147836 */ /* 0x000fe20000000000 */
[----:B------:R-:W-:-:S03]  /*3290*/  DMUL R14, R10, R8 ;  /* 0x000000080a0e7228 */ /* 0x000fc60000000000 */
[----:B------:R-:W-:Y:S01]  /*32a0*/  VIADD R21, R18, 0xffffffff ;  /* 0xffffffff12157836 */ /* 0x000fe20000000000 */
[----:B------:R-:W-:-:S04]  /*32b0*/  ISETP.GT.U32.AND P0, PT, R20, 0x7feffffe, PT ;  /* 0x7feffffe1400780c */ /* 0x000fc80003f04070 */
[----:B------:R-:W-:Y:S01]  /*32c0*/  ISETP.GT.U32.OR P0, PT, R21, 0x7feffffe, P0 ;  /* 0x7feffffe1500780c */ /* 0x000fe20000704470 */
[----:B------:R-:W-:-:S08]  /*32d0*/  DFMA R16, R14, -R2, R8 ;  /* 0x800000020e10722b */ /* 0x000fd00000000008 */
[----:B------:R-:W-:-:S04]  /*32e0*/  DFMA R10, R10, R16, R14 ;  /* 0x000000100a0a722b */ /* 0x000fc8000000000e */
[----:B------:R-:W-:Y:S07]  /*32f0*/  @P0 BRA `(.L_x_52) ;  /* 0x00000000006c0947 */ /* 0x000fee0003800000 */
[----:B------:R-:W-:-:S04]  /*3300*/  LOP3.LUT R7, R5, 0x7ff00000, RZ, 0xc0, !PT ;  /* 0x7ff0000005077812 */ /* 0x000fc800078ec0ff */
[CC--:B------:R-:W-:Y:S02]  /*3310*/  VIADDMNMX R6, R12.reuse, -R7.reuse, 0xb9600000, !PT ;  /* 0xb96000000c067446 */ /* 0x0c0fe40007800907 */
[----:B------:R-:W-:Y:S02]  /*3320*/  ISETP.GE.U32.AND P0, PT, R12, R7, PT ;  /* 0x000000070c00720c */ /* 0x000fe40003f06070 */
[----:B------:R-:W-:Y:S02]  /*3330*/  VIMNMX R6, PT, PT, R6, 0x46a00000, PT ;  /* 0x46a0000006067848 */ /* 0x000fe40003fe0100 */
[----:B------:R-:W-:-:S05]  /*3340*/  SEL R13, R13, 0x63400000, !P0 ;  /* 0x634000000d0d7807 */ /* 0x000fca0004000000 */
[----:B------:R-:W-:Y:S02]  /*3350*/  IMAD.IADD R14, R6, 0x1, -R13 ;  /* 0x00000001060e7824 */ /* 0x000fe400078e0a0d */
[----:B------:R-:W-:Y:S02]  /*3360*/  IMAD.MOV.U32 R6, RZ, RZ, RZ ;  /* 0x000000ffff067224 */ /* 0x000fe400078e00ff */
[----:B------:R-:W-:-:S06]  /*3370*/  VIADD R7, R14, 0x7fe00000 ;  /* 0x7fe000000e077836 */ /* 0x000fcc0000000000 */
[----:B------:R-:W-:-:S10]  /*3380*/  DMUL R12, R10, R6 ;  /* 0x000000060a0c7228 */ /* 0x000fd40000000000 */
[----:B------:R-:W-:-:S13]  /*3390*/  FSETP.GTU.AND P0, PT, |R13|, 1.469367938527859385e-39, PT ;  /* 0x001000000d00780b */ /* 0x000fda0003f0c200 */
[----:B------:R-:W-:Y:S05]  /*33a0*/  @P0 BRA `(.L_x_53) ;  /* 0x0000000000940947 */ /* 0x000fea0003800000 */
[----:B------:R-:W-:Y:S01]  /*33b0*/  DFMA R2, R10, -R2, R8 ;  /* 0x800000020a02722b */ /* 0x000fe20000000008 */
[----:B------:R-:W-:-:S09]  /*33c0*/  IMAD.MOV.U32 R6, RZ, RZ, RZ ;  /* 0x000000ffff067224 */ /* 0x000fd200078e00ff */
[C---:B------:R-:W-:Y:S02]  /*33d0*/  FSETP.NEU.AND P0, PT, R3.reuse, RZ, PT ;  /* 0x000000ff0300720b */ /* 0x040fe40003f0d000 */
[----:B------:R-:W-:-:S04]  /*33e0*/  LOP3.LUT R5, R3, 0x80000000, R5, 0x48, !PT ;  /* 0x8000000003057812 */ /* 0x000fc800078e4805 */
[----:B------:R-:W-:-:S07]  /*33f0*/  LOP3.LUT R7, R5, R7, RZ, 0xfc, !PT ;  /* 0x0000000705077212 */ /* 0x000fce00078efcff */
[----:B------:R-:W-:Y:S05]  /*3400*/  @!P0 BRA `(.L_x_53) ;  /* 0x00000000007c8947 */ /* 0x000fea0003800000 */
[----:B------:R-:W-:Y:S01]  /*3410*/  IMAD.MOV R3, RZ, RZ, -R14 ;  /* 0x000000ffff037224 */ /* 0x000fe200078e0a0e */
[----:B------:R-:W-:Y:S01]  /*3420*/  DMUL.RP R6, R10, R6 ;  /* 0x000000060a067228 */ /* 0x000fe20000008000 */
[----:B------:R-:W-:-:S06]  /*3430*/  IMAD.MOV.U32 R2, RZ, RZ, RZ ;  /* 0x000000ffff027224 */ /* 0x000fcc00078e00ff */
[----:B------:R-:W-:-:S03]  /*3440*/  DFMA R2, R12, -R2, R10 ;  /* 0x800000020c02722b */ /* 0x000fc6000000000a */
[----:B------:R-:W-:-:S03]  /*3450*/  LOP3.LUT R5, R7, R5, RZ, 0x3c, !PT ;  /* 0x0000000507057212 */ /* 0x000fc600078e3cff */
[----:B------:R-:W-:-:S04]  /*3460*/  IADD3 R2, PT, PT, -R14, -0x43300000, RZ ;  /* 0xbcd000000e027810 */ /* 0x000fc80007ffe1ff */
[----:B------:R-:W-:-:S04]  /*3470*/  FSETP.NEU.AND P0, PT, |R3|, R2, PT ;  /* 0x000000020300720b */ /* 0x000fc80003f0d200 */
[----:B------:R-:W-:Y:S02]  /*3480*/  FSEL R12, R6, R12, !P0 ;  /* 0x0000000c060c7208 */ /* 0x000fe40004000000 */
[----:B------:R-:W-:Y:S01]  /*3490*/  FSEL R13, R5, R13, !P0 ;  /* 0x0000000d050d7208 */ /* 0x000fe20004000000 */
[----:B------:R-:W-:Y:S06]  /*34a0*/  BRA `(.L_x_53) ;  /* 0x0000000000547947 */ /* 0x000fec0003800000 */
.L_x_52:
[----:B------:R-:W-:-:S14]  /*34b0*/  DSETP.NAN.AND P0, PT, R6, R6, PT ;  /* 0x000000060600722a */ /* 0x000fdc0003f08000 */
[----:B------:R-:W-:Y:S05]  /*34c0*/  @P0 BRA `(.L_x_54) ;  /* 0x0000000000440947 */ /* 0x000fea0003800000 */
[----:B------:R-:W-:-:S14]  /*34d0*/  DSETP.NAN.AND P0, PT, R4, R4, PT ;  /* 0x000000040400722a */ /* 0x000fdc0003f08000 */
[----:B------:R-:W-:Y:S05]  /*34e0*/  @P0 BRA `(.L_x_55) ;  /* 0x0000000000300947 */ /* 0x000fea0003800000 */
[----:B------:R-:W-:Y:S01]  /*34f0*/  ISETP.NE.AND P0, PT, R19, R18, PT ;  /* 0x000000121300720c */ /* 0x000fe20003f05270 */
[----:B------:R-:W-:Y:S02]  /*3500*/  IMAD.MOV.U32 R12, RZ, RZ, 0x0 ;  /* 0x00000000ff0c7424 */ /* 0x000fe400078e00ff */
[----:B------:R-:W-:-:S10]  /*3510*/  IMAD.MOV.U32 R13, RZ, RZ, -0x80000 ;  /* 0xfff80000ff0d7424 */ /* 0x000fd400078e00ff */
[----:B------:R-:W-:Y:S05]  /*3520*/  @!P0 BRA `(.L_x_53) ;  /* 0x0000000000348947 */ /* 0x000fea0003800000 */
[----:B------:R-:W-:Y:S02]  /*3530*/  ISETP.NE.AND P0, PT, R19, 0x7ff00000, PT ;  /* 0x7ff000001300780c */ /* 0x000fe40003f05270 */
[----:B------:R-:W-:Y:S02]  /*3540*/  LOP3.LUT R13, R7, 0x80000000, R5, 0x48, !PT ;  /* 0x80000000070d7812 */ /* 0x000fe400078e4805 */
[----:B------:R-:W-:-:S13]  /*3550*/  ISETP.EQ.OR P0, PT, R18, RZ, !P0 ;  /* 0x000000ff1200720c */ /* 0x000fda0004702670 */
[----:B------:R-:W-:Y:S01]  /*3560*/  @P0 LOP3.LUT R2, R13, 0x7ff00000, RZ, 0xfc, !PT ;  /* 0x7ff000000d020812 */ /* 0x000fe200078efcff */
[----:B------:R-:W-:Y:S02]  /*3570*/  @!P0 IMAD.MOV.U32 R12, RZ, RZ, RZ ;  /* 0x000000ffff0c8224 */ /* 0x000fe400078e00ff */
[----:B------:R-:W-:Y:S02]  /*3580*/  @P0 IMAD.MOV.U32 R12, RZ, RZ, RZ ;  /* 0x000000ffff0c0224 */ /* 0x000fe400078e00ff */
[----:B------:R-:W-:Y:S01]  /*3590*/  @P0 IMAD.MOV.U32 R13, RZ, RZ, R2 ;  /* 0x000000ffff0d0224 */ /* 0x000fe200078e0002 */
[----:B------:R-:W-:Y:S06]  /*35a0*/  BRA `(.L_x_53) ;  /* 0x0000000000147947 */ /* 0x000fec0003800000 */
.L_x_55:
[----:B------:R-:W-:Y:S01]  /*35b0*/  LOP3.LUT R13, R5, 0x80000, RZ, 0xfc, !PT ;  /* 0x00080000050d7812 */ /* 0x000fe200078efcff */
[----:B------:R-:W-:Y:S01]  /*35c0*/  IMAD.MOV.U32 R12, RZ, RZ, R4 ;  /* 0x000000ffff0c7224 */ /* 0x000fe200078e0004 */
[----:B------:R-:W-:Y:S06]  /*35d0*/  BRA `(.L_x_53) ;  /* 0x0000000000087947 */ /* 0x000fec0003800000 */
.L_x_54:
[----:B------:R-:W-:Y:S01]  /*35e0*/  LOP3.LUT R13, R7, 0x80000, RZ, 0xfc, !PT ;  /* 0x00080000070d7812 */ /* 0x000fe200078efcff */
[----:B------:R-:W-:-:S07]  /*35f0*/  IMAD.MOV.U32 R12, RZ, RZ, R6 ;  /* 0x000000ffff0c7224 */ /* 0x000fce00078e0006 */
.L_x_53:
[----:B------:R-:W-:Y:S02]  /*3600*/  IMAD.MOV.U32 R2, RZ, RZ, R0 ;  /* 0x000000ffff027224 */ /* 0x000fe400078e0000 */
[----:B------:R-:W-:-:S04]  /*3610*/  IMAD.MOV.U32 R3, RZ, RZ, 0x0 ;  /* 0x00000000ff037424 */ /* 0x000fc800078e00ff */
[----:B------:R-:W-:Y:S05]  /*3620*/  RET.REL.NODEC R2 `(_Z15merge_tiled_gpuPKiiS0_iPi) ;  /* 0xffffffc802747950 */ /* 0x000fea0003c3ffff */
        .weak           $__internal_1_$__cuda_sm20_div_u16
        .type           $__internal_1_$__cuda_sm20_div_u16,@function
        .size           $__internal_1_$__cuda_sm20_div_u16,(.L_x_58 - $__internal_1_$__cuda_sm20_div_u16)
$__internal_1_$__cuda_sm20_div_u16:
[----:B------:R-:W0:Y:S01]  /*3630*/  I2F.U16 R4, UR5 ;  /* 0x0000000500047d06 */ /* 0x000e220008101000 */
[----:B------:R-:W-:Y:S01]  /*3640*/  IMAD.MOV.U32 R5, RZ, RZ, 0x4b800000 ;  /* 0x4b800000ff057424 */ /* 0x000fe200078e00ff */
[----:B------:R-:W-:Y:S01]  /*3650*/  UISETP.NE.U32.AND UP0, UPT, UR5, URZ, UPT ;  /* 0x000000ff0500728c */ /* 0x000fe2000bf05070 */
[C---:B0-----:R-:W-:Y:S02]  /*3660*/  FSETP.GEU.AND P1, PT, |R4|.reuse, 1.175494350822287508e-38, PT ;  /* 0x008000000400780b */ /* 0x041fe40003f2e200 */
[----:B------:R-:W-:Y:S02]  /*3670*/  FSETP.GT.AND P0, PT, |R4|, 8.50705917302346158658e+37, PT ;  /* 0x7e8000000400780b */ /* 0x000fe40003f04200 */
[----:B------:R-:W-:-:S04]  /*3680*/  FSEL R5, R5, 1, !P1 ;  /* 0x3f80000005057808 */ /* 0x000fc80004800000 */
[----:B------:R-:W-:-:S05]  /*3690*/  FSEL R5, R5, 0.25, !P0 ;  /* 0x3e80000005057808 */ /* 0x000fca0004000000 */
[----:B------:R-:W-:Y:S01]  /*36a0*/  FMUL R6, R4, R5 ;  /* 0x0000000504067220 */ /* 0x000fe20000400000 */
[----:B------:R-:W-:-:S05]  /*36b0*/  I2FP.F32.U32.RZ R4, 0x400 ;  /* 0x0000040000047845 */ /* 0x000fca000020d000 */
[----:B------:R-:W0:Y:S02]  /*36c0*/  MUFU.RCP R6, R6 ;  /* 0x0000000600067308 */ /* 0x000e240000001000 */
[----:B0-----:R-:W-:-:S04]  /*36d0*/  FMUL R5, R5, R6 ;  /* 0x0000000605057220 */ /* 0x001fc80000400000 */
[----:B------:R-:W-:-:S04]  /*36e0*/  VIADD R5, R5, 0x2 ;  /* 0x0000000205057836 */ /* 0x000fc80000000000 */
[----:B------:R-:W-:Y:S01]  /*36f0*/  FMUL.RZ R7, R4, R5 ;  /* 0x0000000504077220 */ /* 0x000fe2000040c000 */
[----:B------:R-:W-:Y:S02]  /*3700*/  IMAD.MOV.U32 R4, RZ, RZ, R8 ;  /* 0x000000ffff047224 */ /* 0x000fe400078e0008 */
[----:B------:R-:W-:-:S03]  /*3710*/  IMAD.MOV.U32 R5, RZ, RZ, 0x0 ;  /* 0x00000000ff057424 */ /* 0x000fc600078e00ff */
[----:B------:R-:W0:Y:S02]  /*3720*/  F2I.U32.TRUNC.NTZ R7, R7 ;  /* 0x0000000700077305 */ /* 0x000e24000020f000 */
[----:B0-----:R-:W-:-:S13]  /*3730*/  R2UR UR8, R7 ;  /* 0x00000000070872ca */ /* 0x001fda00000e0000 */
[----:B------:R-:W-:-:S07]  /*3740*/  ULOP3.LUT UR8, UR8, 0xffff, URZ, 0xc0, !UPT ;  /* 0x0000ffff08087892 */ /* 0x000fce000f8ec0ff */
[----:B------:R-:W-:Y:S01]  /*3750*/  @!UP0 UMOV UR8, 0xffffffff ;  /* 0xffffffff00088882 */ /* 0x000fe20000000000 */
[----:B------:R-:W-:Y:S05]  /*3760*/  RET.REL.NODEC R4 `(_Z15merge_tiled_gpuPKiiS0_iPi) ;  /* 0xffffffc804247950 */ /* 0x000fea0003c3ffff */
.L_x_56:
[----:B------:R-:W-:-:S00]  /*3770*/  BRA `(.L_x_56) ;  /* 0xfffffffc00fc7947 */ /* 0x000fc0000383ffff */
[----:B------:R-:W-:-:S00]  /*3780*/  NOP ;  /* 0x0000000000007918 */ /* 0x000fc00000000000 */
[----:B------:R-:W-:-:S00]  /*3790*/  NOP ;  /* 0x0000000000007918 */ /* 0x000fc00000000000 */
[----:B------:R-:W-:-:S00]  /*37a0*/  NOP ;  /* 0x0000000000007918 */ /* 0x000fc00000000000 */
[----:B------:R-:W-:-:S00]  /*37b0*/  NOP ;  /* 0x0000000000007918 */ /* 0x000fc00000000000 */
[----:B------:R-:W-:-:S00]  /*37c0*/  NOP ;  /* 0x0000000000007918 */ /* 0x000fc00000000000 */
[----:B------:R-:W-:-:S00]  /*37d0*/  NOP ;  /* 0x0000000000007918 */ /* 0x000fc00000000000 */
[----:B------:R-:W-:-:S00]  /*37e0*/  NOP ;  /* 0x0000000000007918 */ /* 0x000fc00000000000 */
[----:B------:R-:W-:-:S00]  /*37f0*/  NOP ;  /* 0x0000000000007918 */ /* 0x000fc00000000000 */
.L_x_58:


//--------------------- .nv.shared._Z15merge_tiled_gpuPKiiS0_iPi --------------------------
	.section	.nv.shared._Z15merge_tiled_gpuPKiiS0_iPi,"aw",@nobits
	.sectionflags	@""
	.align	4
.nv.shared._Z15merge_tiled_gpuPKiiS0_iPi:
	.zero		9216


//--------------------- .nv.shared.reserved.0     --------------------------
	.section	.nv.shared.reserved.0,"aw",@nobits
	.weak		__nv_reservedSMEM_offset_0_alias
	.size		__nv_reservedSMEM_offset_0_alias, 0, 64
	.other		__nv_reservedSMEM_offset_0_alias,@"STO_CUDA_RESERVED_SHARED STV_DEFAULT"
__nv_reservedSMEM_offset_0_alias:
	.zero		0
	.zero		64


//--------------------- .nv.constant0._Z15merge_tiled_gpuPKiiS0_iPi --------------------------
	.section	.nv.constant0._Z15merge_tiled_gpuPKiiS0_iPi,"a",@progbits
	.sectionflags	@""
	.align	4
.nv.constant0._Z15merge_tiled_gpuPKiiS0_iPi:
	.zero		936


//--------------------- SYMBOLS --------------------------

	.type		.nv.reservedSmem.offset0,@object
	.size		.nv.reservedSmem.offset0,0x4
	.type		.nv.reservedSmem.cap,@object
	.size		.nv.reservedSmem.cap,0x4
